	.target	sm_100a

	.elftype	@"ET_EXEC"


//--------------------- .note.nv.tkinfo           --------------------------
	.section	.note.nv.tkinfo,"",@"SHT_NOTE"
	.sectionflags	@"SHF_NOTE_NV_TKINFO"
	.tkinfo
        /*0018*/ 	.word	0x00000002
        /*0030*/ 	.string	""
        /*0030*/ 	.string	"ptxas"
        /*0030*/ 	.string	"Cuda compilation tools, release 13.0, V13.0.88"
        /*0030*/ 	.string	"Build cuda_13.0.r13.0/compiler.36424714_0"
        /*0030*/ 	.string	"-arch sm_100a -m 64 "



//--------------------- .note.nv.cuinfo           --------------------------
	.section	.note.nv.cuinfo,"",@"SHT_NOTE"
	.sectionflags	@"SHF_NOTE_NV_CUINFO"
        /*0018*/ 	.short	0x0002
        /*001a*/ 	.short	0x0064
        /*001c*/ 	.short	0x0082
	.zero		2


//--------------------- .nv.info                  --------------------------
	.section	.nv.info,"",@"SHT_CUDA_INFO"
	.align	4


	//----- nvinfo : EIATTR_REGCOUNT
	.align		4
        /*0000*/ 	.byte	0x04, 0x2f
        /*0002*/ 	.short	(.L_19 - .L_18)
	.align		4
.L_18:
        /*0004*/ 	.word	index@(_ZN7cutlass13device_kernelINS_4gemm6kernel13GemmUniversalIN4cute5tupleIJiiiiEEENS1_10collective13CollectiveMmaINS1_35MainloopSm100TmaUmmaWarpSpecializedILi6ELi2ELi4ENS5_IJNS4_1CILi1EEESB_SB_EEEEENS5_IJNSA_ILi64EEESE_NSA_ILi128EEEEEENS_10bfloat16_tENS5_IJlSB_lEEESH_SI_NS4_8TiledMMAINS4_8MMA_AtomIJNS4_20SM100_MMA_F16BF16_SSISH_SH_fLi64ELi64ELNS4_4UMMA5MajorE0ELSN_0ELNSM_7ScaleInE0ELSO_0EEEEEENS4_6LayoutISC_NS5_IJNSA_ILi0EEESS_SS_EEEEENS5_IJNS4_10UnderscoreESV_SV_EEEEENS4_13SM90_TMA_LOADENS4_14ComposedLayoutINS4_7SwizzleILi3ELi4ELi3EEENS4_18smem_ptr_flag_bitsILi16EEENSR_INS5_IJNSA_ILi8EEESE_EEENS5_IJSE_SB_EEEEEEEvNS4_8identityESY_S18_vS19_EENS_8epilogue10collective18CollectiveEpilogueINS1B_23Sm100TmaWarpSpecializedILi3ELi2ELi16ELb1ELb0EEEJSG_NS5_IJNSR_ISE_SB_EENSR_INSA_ILi32EEESB_EEEEESH_SI_SH_SI_NS1B_6fusion15FusionCallbacksIS1F_NS1K_17LinearCombinationISH_fSH_fLNS_15FloatRoundStyleE2EEESG_S1J_JEEENS4_5SM1004TMEM4LOAD26SM100_TMEM_LOAD_16dp256b4xESY_NSZ_INS10_ILi2ELi4ELi3EEES13_NSR_INS5_IJS14_S1H_EEENS5_IJS1H_SB_EEEEEEENS4_17SM75_U32x4_LDSM_NENS4_14SM90_TMA_STOREES1Y_NS4_17SM90_U32x4_STSM_NENS4_39AutoVectorizingCopyWithAssumedAlignmentILi128EEEEEEvvEEEEvNT_6ParamsE)
        /*0008*/ 	.word	0x0000004f


	//----- nvinfo : EIATTR_FRAME_SIZE
	.align		4
.L_19:
        /*000c*/ 	.byte	0x04, 0x11
        /*000e*/ 	.short	(.L_21 - .L_20)
	.align		4
.L_20:
        /*0010*/ 	.word	index@($__internal_2_$__cuda_sm10x_tcgen05_guardrail_trap_unallocated_columns_being_dealloced)
        /*0014*/ 	.word	0x00000000


	//----- nvinfo : EIATTR_FRAME_SIZE
	.align		4
.L_21:
        /*0018*/ 	.byte	0x04, 0x11
        /*001a*/ 	.short	(.L_23 - .L_22)
	.align		4
.L_22:
        /*001c*/ 	.word	index@($__internal_1_$__cuda_sm10x_tcgen05_guardrail_trap_phase_invalid_during_alloc)
        /*0020*/ 	.word	0x00000000


	//----- nvinfo : EIATTR_FRAME_SIZE
	.align		4
.L_23:
        /*0024*/ 	.byte	0x04, 0x11
        /*0026*/ 	.short	(.L_25 - .L_24)
	.align		4
.L_24:
        /*0028*/ 	.word	index@($__internal_0_$__cuda_sm10x_tcgen05_guardrail_trap_col_being_dealloced_not_returned_by_alloc)
        /*002c*/ 	.word	0x00000000


	//----- nvinfo : EIATTR_FRAME_SIZE
	.align		4
.L_25:
        /*0030*/ 	.byte	0x04, 0x11
        /*0032*/ 	.short	(.L_27 - .L_26)
	.align		4
.L_26:
        /*0034*/ 	.word	index@(_ZN7cutlass13device_kernelINS_4gemm6kernel13GemmUniversalIN4cute5tupleIJiiiiEEENS1_10collective13CollectiveMmaINS1_35MainloopSm100TmaUmmaWarpSpecializedILi6ELi2ELi4ENS5_IJNS4_1CILi1EEESB_SB_EEEEENS5_IJNSA_ILi64EEESE_NSA_ILi128EEEEEENS_10bfloat16_tENS5_IJlSB_lEEESH_SI_NS4_8TiledMMAINS4_8MMA_AtomIJNS4_20SM100_MMA_F16BF16_SSISH_SH_fLi64ELi64ELNS4_4UMMA5MajorE0ELSN_0ELNSM_7ScaleInE0ELSO_0EEEEEENS4_6LayoutISC_NS5_IJNSA_ILi0EEESS_SS_EEEEENS5_IJNS4_10UnderscoreESV_SV_EEEEENS4_13SM90_TMA_LOADENS4_14ComposedLayoutINS4_7SwizzleILi3ELi4ELi3EEENS4_18smem_ptr_flag_bitsILi16EEENSR_INS5_IJNSA_ILi8EEESE_EEENS5_IJSE_SB_EEEEEEEvNS4_8identityESY_S18_vS19_EENS_8epilogue10collective18CollectiveEpilogueINS1B_23Sm100TmaWarpSpecializedILi3ELi2ELi16ELb1ELb0EEEJSG_NS5_IJNSR_ISE_SB_EENSR_INSA_ILi32EEESB_EEEEESH_SI_SH_SI_NS1B_6fusion15FusionCallbacksIS1F_NS1K_17LinearCombinationISH_fSH_fLNS_15FloatRoundStyleE2EEESG_S1J_JEEENS4_5SM1004TMEM4LOAD26SM100_TMEM_LOAD_16dp256b4xESY_NSZ_INS10_ILi2ELi4ELi3EEES13_NSR_INS5_IJS14_S1H_EEENS5_IJS1H_SB_EEEEEEENS4_17SM75_U32x4_LDSM_NENS4_14SM90_TMA_STOREES1Y_NS4_17SM90_U32x4_STSM_NENS4_39AutoVectorizingCopyWithAssumedAlignmentILi128EEEEEEvvEEEEvNT_6ParamsE)
        /*0038*/ 	.word	0x00000000


	//----- nvinfo : EIATTR_MIN_STACK_SIZE
	.align		4
.L_27:
        /*003c*/ 	.byte	0x04, 0x12
        /*003e*/ 	.short	(.L_29 - .L_28)
	.align		4
.L_28:
        /*0040*/ 	.word	index@(_ZN7cutlass13device_kernelINS_4gemm6kernel13GemmUniversalIN4cute5tupleIJiiiiEEENS1_10collective13CollectiveMmaINS1_35MainloopSm100TmaUmmaWarpSpecializedILi6ELi2ELi4ENS5_IJNS4_1CILi1EEESB_SB_EEEEENS5_IJNSA_ILi64EEESE_NSA_ILi128EEEEEENS_10bfloat16_tENS5_IJlSB_lEEESH_SI_NS4_8TiledMMAINS4_8MMA_AtomIJNS4_20SM100_MMA_F16BF16_SSISH_SH_fLi64ELi64ELNS4_4UMMA5MajorE0ELSN_0ELNSM_7ScaleInE0ELSO_0EEEEEENS4_6LayoutISC_NS5_IJNSA_ILi0EEESS_SS_EEEEENS5_IJNS4_10UnderscoreESV_SV_EEEEENS4_13SM90_TMA_LOADENS4_14ComposedLayoutINS4_7SwizzleILi3ELi4ELi3EEENS4_18smem_ptr_flag_bitsILi16EEENSR_INS5_IJNSA_ILi8EEESE_EEENS5_IJSE_SB_EEEEEEEvNS4_8identityESY_S18_vS19_EENS_8epilogue10collective18CollectiveEpilogueINS1B_23Sm100TmaWarpSpecializedILi3ELi2ELi16ELb1ELb0EEEJSG_NS5_IJNSR_ISE_SB_EENSR_INSA_ILi32EEESB_EEEEESH_SI_SH_SI_NS1B_6fusion15FusionCallbacksIS1F_NS1K_17LinearCombinationISH_fSH_fLNS_15FloatRoundStyleE2EEESG_S1J_JEEENS4_5SM1004TMEM4LOAD26SM100_TMEM_LOAD_16dp256b4xESY_NSZ_INS10_ILi2ELi4ELi3EEES13_NSR_INS5_IJS14_S1H_EEENS5_IJS1H_SB_EEEEEEENS4_17SM75_U32x4_LDSM_NENS4_14SM90_TMA_STOREES1Y_NS4_17SM90_U32x4_STSM_NENS4_39AutoVectorizingCopyWithAssumedAlignmentILi128EEEEEEvvEEEEvNT_6ParamsE)
        /*0044*/ 	.word	0x00000000
.L_29:


//--------------------- .nv.compat                --------------------------
	.section	.nv.compat,"",@"SHT_CUDA_COMPAT_INFO"
	.align	4
        /*0000*/ 	.byte	0x02, 0x09, 0x01, 0x00, 0x02, 0x02, 0x02, 0x00, 0x02, 0x05, 0x05, 0x00, 0x03, 0x07, 0x01, 0x01
        /*0010*/ 	.byte	0x02, 0x03, 0x01, 0x00, 0x02, 0x06, 0x01, 0x00, 0x04, 0x0b, 0x08, 0x00, 0x09, 0x00, 0x00, 0x00
        /*0020*/ 	.byte	0x00, 0x00, 0x00, 0x00


//--------------------- .nv.info._ZN7cutlass13device_kernelINS_4gemm6kernel13GemmUniversalIN4cute5tupleIJiiiiEEENS1_10collective13CollectiveMmaINS1_35MainloopSm100TmaUmmaWarpSpecializedILi6ELi2ELi4ENS5_IJNS4_1CILi1EEESB_SB_EEEEENS5_IJNSA_ILi64EEESE_NSA_ILi128EEEEEENS_10bfloat16_tENS5_IJlSB_lEEESH_SI_NS4_8TiledMMAINS4_8MMA_AtomIJNS4_20SM100_MMA_F16BF16_SSISH_SH_fLi64ELi64ELNS4_4UMMA5MajorE0ELSN_0ELNSM_7ScaleInE0ELSO_0EEEEEENS4_6LayoutISC_NS5_IJNSA_ILi0EEESS_SS_EEEEENS5_IJNS4_10UnderscoreESV_SV_EEEEENS4_13SM90_TMA_LOADENS4_14ComposedLayoutINS4_7SwizzleILi3ELi4ELi3EEENS4_18smem_ptr_flag_bitsILi16EEENSR_INS5_IJNSA_ILi8EEESE_EEENS5_IJSE_SB_EEEEEEEvNS4_8identityESY_S18_vS19_EENS_8epilogue10collective18CollectiveEpilogueINS1B_23Sm100TmaWarpSpecializedILi3ELi2ELi16ELb1ELb0EEEJSG_NS5_IJNSR_ISE_SB_EENSR_INSA_ILi32EEESB_EEEEESH_SI_SH_SI_NS1B_6fusion15FusionCallbacksIS1F_NS1K_17LinearCombinationISH_fSH_fLNS_15FloatRoundStyleE2EEESG_S1J_JEEENS4_5SM1004TMEM4LOAD26SM100_TMEM_LOAD_16dp256b4xESY_NSZ_INS10_ILi2ELi4ELi3EEES13_NSR_INS5_IJS14_S1H_EEENS5_IJS1H_SB_EEEEEEENS4_17SM75_U32x4_LDSM_NENS4_14SM90_TMA_STOREES1Y_NS4_17SM90_U32x4_STSM_NENS4_39AutoVectorizingCopyWithAssumedAlignmentILi128EEEEEEvvEEEEvNT_6ParamsE --------------------------
	.section	.nv.info._ZN7cutlass13device_kernelINS_4gemm6kernel13GemmUniversalIN4cute5tupleIJiiiiEEENS1_10collective13CollectiveMmaINS1_35MainloopSm100TmaUmmaWarpSpecializedILi6ELi2ELi4ENS5_IJNS4_1CILi1EEESB_SB_EEEEENS5_IJNSA_ILi64EEESE_NSA_ILi128EEEEEENS_10bfloat16_tENS5_IJlSB_lEEESH_SI_NS4_8TiledMMAINS4_8MMA_AtomIJNS4_20SM100_MMA_F16BF16_SSISH_SH_fLi64ELi64ELNS4_4UMMA5MajorE0ELSN_0ELNSM_7ScaleInE0ELSO_0EEEEEENS4_6LayoutISC_NS5_IJNSA_ILi0EEESS_SS_EEEEENS5_IJNS4_10UnderscoreESV_SV_EEEEENS4_13SM90_TMA_LOADENS4_14ComposedLayoutINS4_7SwizzleILi3ELi4ELi3EEENS4_18smem_ptr_flag_bitsILi16EEENSR_INS5_IJNSA_ILi8EEESE_EEENS5_IJSE_SB_EEEEEEEvNS4_8identityESY_S18_vS19_EENS_8epilogue10collective18CollectiveEpilogueINS1B_23Sm100TmaWarpSpecializedILi3ELi2ELi16ELb1ELb0EEEJSG_NS5_IJNSR_ISE_SB_EENSR_INSA_ILi32EEESB_EEEEESH_SI_SH_SI_NS1B_6fusion15FusionCallbacksIS1F_NS1K_17LinearCombinationISH_fSH_fLNS_15FloatRoundStyleE2EEESG_S1J_JEEENS4_5SM1004TMEM4LOAD26SM100_TMEM_LOAD_16dp256b4xESY_NSZ_INS10_ILi2ELi4ELi3EEES13_NSR_INS5_IJS14_S1H_EEENS5_IJS1H_SB_EEEEEEENS4_17SM75_U32x4_LDSM_NENS4_14SM90_TMA_STOREES1Y_NS4_17SM90_U32x4_STSM_NENS4_39AutoVectorizingCopyWithAssumedAlignmentILi128EEEEEEvvEEEEvNT_6ParamsE,"",@"SHT_CUDA_INFO"
	.sectionflags	@""
	.align	4


	//----- nvinfo : EIATTR_CUDA_API_VERSION
	.align		4
        /*0000*/ 	.byte	0x04, 0x37
        /*0002*/ 	.short	(.L_31 - .L_30)
.L_30:
        /*0004*/ 	.word	0x00000082


	//----- nvinfo : EIATTR_KPARAM_INFO
	.align		4
.L_31:
        /*0008*/ 	.byte	0x04, 0x17
        /*000a*/ 	.short	(.L_33 - .L_32)
.L_32:
        /*000c*/ 	.word	0x00000000
        /*0010*/ 	.short	0x0000
        /*0012*/ 	.short	0x0000
        /*0014*/ 	.byte	0x00, 0xf0, 0x01, 0x20


	//----- nvinfo : EIATTR_AT_ENTRY_FRAGMENTS
	.align		4
.L_33:
        /*0018*/ 	.byte	0x04, 0x4f
        /*001a*/ 	.short	(.L_35 - .L_34)


	//   ....[0]....
.L_34:
        /*001c*/ 	.word	0x00000006


	//----- nvinfo : EIATTR_RESERVED_SMEM_USED
	.align		4
.L_35:
        /*0020*/ 	.byte	0x01, 0x41
	.zero		2


	//----- nvinfo : EIATTR_SPARSE_MMA_MASK
	.align		4
        /*0024*/ 	.byte	0x03, 0x50
        /*0026*/ 	.short	0x0000


	//----- nvinfo : EIATTR_TCGEN05_1CTA_USED
	.align		4
        /*0028*/ 	.byte	0x01, 0x51
	.zero		2


	//----- nvinfo : EIATTR_MAXREG_COUNT
	.align		4
        /*002c*/ 	.byte	0x03, 0x1b
        /*002e*/ 	.short	0x00ff


	//----- nvinfo : EIATTR_NUM_BARRIERS
	.align		4
        /*0030*/ 	.byte	0x02, 0x4c
        /*0032*/ 	.byte	0x07
	.zero		1


	//----- nvinfo : EIATTR_EXTERNS
	.align		4
        /*0034*/ 	.byte	0x04, 0x0f
        /*0036*/ 	.short	(.L_37 - .L_36)


	//   ....[0]....
	.align		4
.L_36:
        /*0038*/ 	.word	index@(__assertfail)


	//----- nvinfo : EIATTR_MERCURY_ISA_VERSION
	.align		4
.L_37:
        /*003c*/ 	.byte	0x03, 0x5f
        /*003e*/ 	.short	0x0101


	//----- nvinfo : EIATTR_INT_WARP_WIDE_INSTR_OFFSETS
	.align		4
        /*0040*/ 	.byte	0x04, 0x31
        /*0042*/ 	.short	(.L_39 - .L_38)


	//   ....[0]....
.L_38:
        /*0044*/ 	.word	0x00001f40


	//   ....[1]....
        /*0048*/ 	.word	0x00003cc0


	//   ....[2]....
        /*004c*/ 	.word	0x00003cf0


	//   ....[3]....
        /*0050*/ 	.word	0x00003d40


	//   ....[4]....
        /*0054*/ 	.word	0x00004620


	//   ....[5]....
        /*0058*/ 	.word	0x00004640


	//   ....[6]....
        /*005c*/ 	.word	0x00004910


	//   ....[7]....
        /*0060*/ 	.word	0x00004a40


	//----- nvinfo : EIATTR_COOP_GROUP_MASK_REGIDS
	.align		4
.L_39:
        /*0064*/ 	.byte	0x04, 0x29
        /*0066*/ 	.short	(.L_41 - .L_40)


	//   ....[0]....
.L_40:
        /*0068*/ 	.word	0xffffffff


	//   ....[1]....
        /*006c*/ 	.word	0xffffffff


	//   ....[2]....
        /*0070*/ 	.word	0xffffffff


	//   ....[3]....
        /*0074*/ 	.word	0xffffffff


	//   ....[4]....
        /*0078*/ 	.word	0xffffffff


	//   ....[5]....
        /*007c*/ 	.word	0xffffffff


	//   ....[6]....
        /*0080*/ 	.word	0xffffffff


	//   ....[7]....
        /*0084*/ 	.word	0xffffffff


	//   ....[8]....
        /*0088*/ 	.word	0xffffffff


	//   ....[9]....
        /*008c*/ 	.word	0xffffffff


	//   ....[10]....
        /*0090*/ 	.word	0xffffffff


	//   ....[11]....
        /*0094*/ 	.word	0xffffffff


	//   ....[12]....
        /*0098*/ 	.word	0xffffffff


	//----- nvinfo : EIATTR_COOP_GROUP_INSTR_OFFSETS
	.align		4
.L_41:
        /*009c*/ 	.byte	0x04, 0x28
        /*009e*/ 	.short	(.L_43 - .L_42)


	//   ....[0]....
.L_42:
        /*00a0*/ 	.word	0x00000090


	//   ....[1]....
        /*00a4*/ 	.word	0x000004d0


	//   ....[2]....
        /*00a8*/ 	.word	0x00000680


	//   ....[3]....
        /*00ac*/ 	.word	0x00000800


	//   ....[4]....
        /*00b0*/ 	.word	0x00000900


	//   ....[5]....
        /*00b4*/ 	.word	0x00000a70


	//   ....[6]....
        /*00b8*/ 	.word	0x00000c10


	//   ....[7]....
        /*00bc*/ 	.word	0x00001e20


	//   ....[8]....
        /*00c0*/ 	.word	0x00002d20


	//   ....[9]....
        /*00c4*/ 	.word	0x00002f30


	//   ....[10]....
        /*00c8*/ 	.word	0x00002f60


	//   ....[11]....
        /*00cc*/ 	.word	0x00003bb0


	//   ....[12]....
        /*00d0*/ 	.word	0x00003de0


	//----- nvinfo : EIATTR_VRC_CTA_INIT_COUNT
	.align		4
.L_43:
        /*00d4*/ 	.byte	0x02, 0x4a
        /*00d6*/ 	.byte	0x80
	.zero		1


	//----- nvinfo : EIATTR_SYSCALL_OFFSETS
	.align		4
        /*00d8*/ 	.byte	0x04, 0x46
        /*00da*/ 	.short	(.L_45 - .L_44)


	//   ....[0]....
.L_44:
        /*00dc*/ 	.word	0x00005620


	//   ....[1]....
        /*00e0*/ 	.word	0x00005710


	//   ....[2]....
        /*00e4*/ 	.word	0x00005ef0


	//   ....[3]....
        /*00e8*/ 	.word	0x00006830


	//----- nvinfo : EIATTR_MBARRIER_INSTR_OFFSETS
	.align		4
.L_45:
        /*00ec*/ 	.byte	0x04, 0x39
        /*00ee*/ 	.short	(.L_47 - .L_46)


	//   ....[0]....
.L_46:
        /*00f0*/ 	.word	0x000005b0
        /*00f4*/ 	.word	0x000000ff
        /*00f8*/ 	.word	0x00000000
        /*00fc*/ 	.short	0x0100
        /*00fe*/ 	.byte	0x05
	.zero		1


	//   ....[1]....
        /*0100*/ 	.word	0x000005c0
        /*0104*/ 	.word	0x000000ff
        /*0108*/ 	.word	0x00000030
        /*010c*/ 	.short	0x0100
        /*010e*/ 	.byte	0x05
	.zero		1


	//   ....[2]....
        /*0110*/ 	.word	0x000005d0
        /*0114*/ 	.word	0x000000ff
        /*0118*/ 	.word	0x00000008
        /*011c*/ 	.short	0x0100
        /*011e*/ 	.byte	0x05
	.zero		1


	//   ....[3]....
        /*0120*/ 	.word	0x000005e0
        /*0124*/ 	.word	0x000000ff
        /*0128*/ 	.word	0x00000038
        /*012c*/ 	.short	0x0100
        /*012e*/ 	.byte	0x05
	.zero		1


	//   ....[4]....
        /*0130*/ 	.word	0x000005f0
        /*0134*/ 	.word	0x000000ff
        /*0138*/ 	.word	0x00000010
        /*013c*/ 	.short	0x0100
        /*013e*/ 	.byte	0x05
	.zero		1


	//   ....[5]....
        /*0140*/ 	.word	0x00000600
        /*0144*/ 	.word	0x000000ff
        /*0148*/ 	.word	0x00000040
        /*014c*/ 	.short	0x0100
        /*014e*/ 	.byte	0x05
	.zero		1


	//   ....[6]....
        /*0150*/ 	.word	0x00000610
        /*0154*/ 	.word	0x000000ff
        /*0158*/ 	.word	0x00000018
        /*015c*/ 	.short	0x0100
        /*015e*/ 	.byte	0x05
	.zero		1


	//   ....[7]....
        /*0160*/ 	.word	0x00000620
        /*0164*/ 	.word	0x000000ff
        /*0168*/ 	.word	0x00000048
        /*016c*/ 	.short	0x0100
        /*016e*/ 	.byte	0x05
	.zero		1


	//   ....[8]....
        /*0170*/ 	.word	0x00000630
        /*0174*/ 	.word	0x000000ff
        /*0178*/ 	.word	0x00000020
        /*017c*/ 	.short	0x0100
        /*017e*/ 	.byte	0x05
	.zero		1


	//   ....[9]....
        /*0180*/ 	.word	0x00000640
        /*0184*/ 	.word	0x000000ff
        /*0188*/ 	.word	0x00000050
        /*018c*/ 	.short	0x0100
        /*018e*/ 	.byte	0x05
	.zero		1


	//   ....[10]....
        /*0190*/ 	.word	0x00000650
        /*0194*/ 	.word	0x000000ff
        /*0198*/ 	.word	0x00000028
        /*019c*/ 	.short	0x0100
        /*019e*/ 	.byte	0x05
	.zero		1


	//   ....[11]....
        /*01a0*/ 	.word	0x00000660
        /*01a4*/ 	.word	0x000000ff
        /*01a8*/ 	.word	0x00000058
        /*01ac*/ 	.short	0x0100
        /*01ae*/ 	.byte	0x05
	.zero		1


	//   ....[12]....
        /*01b0*/ 	.word	0x00000790
        /*01b4*/ 	.word	0x000000ff
        /*01b8*/ 	.word	0x00000060
        /*01bc*/ 	.short	0x0100
        /*01be*/ 	.byte	0x07
	.zero		1


	//   ....[13]....
        /*01c0*/ 	.word	0x000007a0
        /*01c4*/ 	.word	0x000000ff
        /*01c8*/ 	.word	0x00000078
        /*01cc*/ 	.short	0x0100
        /*01ce*/ 	.byte	0x07
	.zero		1


	//   ....[14]....
        /*01d0*/ 	.word	0x000007b0
        /*01d4*/ 	.word	0x000000ff
        /*01d8*/ 	.word	0x00000068
        /*01dc*/ 	.short	0x0100
        /*01de*/ 	.byte	0x07
	.zero		1


	//   ....[15]....
        /*01e0*/ 	.word	0x000007c0
        /*01e4*/ 	.word	0x000000ff
        /*01e8*/ 	.word	0x00000080
        /*01ec*/ 	.short	0x0100
        /*01ee*/ 	.byte	0x07
	.zero		1


	//   ....[16]....
        /*01f0*/ 	.word	0x000007d0
        /*01f4*/ 	.word	0x000000ff
        /*01f8*/ 	.word	0x00000070
        /*01fc*/ 	.short	0x0100
        /*01fe*/ 	.byte	0x07
	.zero		1


	//   ....[17]....
        /*0200*/ 	.word	0x000007e0
        /*0204*/ 	.word	0x000000ff
        /*0208*/ 	.word	0x00000088
        /*020c*/ 	.short	0x0100
        /*020e*/ 	.byte	0x07
	.zero		1


	//   ....[18]....
        /*0210*/ 	.word	0x000008d0
        /*0214*/ 	.word	0x000000ff
        /*0218*/ 	.word	0x00000090
        /*021c*/ 	.short	0x0100
        /*021e*/ 	.byte	0x05
	.zero		1


	//   ....[19]....
        /*0220*/ 	.word	0x000008e0
        /*0224*/ 	.word	0x000000ff
        /*0228*/ 	.word	0x00000098
        /*022c*/ 	.short	0x0100
        /*022e*/ 	.byte	0x05
	.zero		1


	//   ....[20]....
        /*0230*/ 	.word	0x00000a20
        /*0234*/ 	.word	0x000000ff
        /*0238*/ 	.word	0x000000a0
        /*023c*/ 	.short	0x0100
        /*023e*/ 	.byte	0x05
	.zero		1


	//   ....[21]....
        /*0240*/ 	.word	0x00000a30
        /*0244*/ 	.word	0x000000ff
        /*0248*/ 	.word	0x000000b0
        /*024c*/ 	.short	0x0100
        /*024e*/ 	.byte	0x05
	.zero		1


	//   ....[22]....
        /*0250*/ 	.word	0x00000a40
        /*0254*/ 	.word	0x000000ff
        /*0258*/ 	.word	0x000000a8
        /*025c*/ 	.short	0x0100
        /*025e*/ 	.byte	0x05
	.zero		1


	//   ....[23]....
        /*0260*/ 	.word	0x00000a50
        /*0264*/ 	.word	0x000000ff
        /*0268*/ 	.word	0x000000b8
        /*026c*/ 	.short	0x0100
        /*026e*/ 	.byte	0x05
	.zero		1


	//   ....[24]....
        /*0270*/ 	.word	0x00000b80
        /*0274*/ 	.word	0x000000ff
        /*0278*/ 	.word	0x000000c0
        /*027c*/ 	.short	0x0100
        /*027e*/ 	.byte	0x07
	.zero		1


	//   ....[25]....
        /*0280*/ 	.word	0x00000b90
        /*0284*/ 	.word	0x000000ff
        /*0288*/ 	.word	0x000000e0
        /*028c*/ 	.short	0x0100
        /*028e*/ 	.byte	0x07
	.zero		1


	//   ....[26]....
        /*0290*/ 	.word	0x00000ba0
        /*0294*/ 	.word	0x000000ff
        /*0298*/ 	.word	0x000000c8
        /*029c*/ 	.short	0x0100
        /*029e*/ 	.byte	0x07
	.zero		1


	//   ....[27]....
        /*02a0*/ 	.word	0x00000bb0
        /*02a4*/ 	.word	0x000000ff
        /*02a8*/ 	.word	0x000000e8
        /*02ac*/ 	.short	0x0100
        /*02ae*/ 	.byte	0x07
	.zero		1


	//   ....[28]....
        /*02b0*/ 	.word	0x00000bc0
        /*02b4*/ 	.word	0x000000ff
        /*02b8*/ 	.word	0x000000d0
        /*02bc*/ 	.short	0x0100
        /*02be*/ 	.byte	0x07
	.zero		1


	//   ....[29]....
        /*02c0*/ 	.word	0x00000bd0
        /*02c4*/ 	.word	0x000000ff
        /*02c8*/ 	.word	0x000000f0
        /*02cc*/ 	.short	0x0100
        /*02ce*/ 	.byte	0x07
	.zero		1


	//   ....[30]....
        /*02d0*/ 	.word	0x00000be0
        /*02d4*/ 	.word	0x000000ff
        /*02d8*/ 	.word	0x000000d8
        /*02dc*/ 	.short	0x0100
        /*02de*/ 	.byte	0x07
	.zero		1


	//   ....[31]....
        /*02e0*/ 	.word	0x00000bf0
        /*02e4*/ 	.word	0x000000ff
        /*02e8*/ 	.word	0x000000f8
        /*02ec*/ 	.short	0x0100
        /*02ee*/ 	.byte	0x07
	.zero		1


	//   ....[32]....
        /*02f0*/ 	.word	0x00000ce0
        /*02f4*/ 	.word	0x000000ff
        /*02f8*/ 	.word	0x00000100
        /*02fc*/ 	.short	0x0100
        /*02fe*/ 	.byte	0x05
	.zero		1


	//   ....[33]....
        /*0300*/ 	.word	0x00000cf0
        /*0304*/ 	.word	0x000000ff
        /*0308*/ 	.word	0x00000110
        /*030c*/ 	.short	0x0100
        /*030e*/ 	.byte	0x05
	.zero		1


	//   ....[34]....
        /*0310*/ 	.word	0x00000d00
        /*0314*/ 	.word	0x000000ff
        /*0318*/ 	.word	0x00000108
        /*031c*/ 	.short	0x0100
        /*031e*/ 	.byte	0x05
	.zero		1


	//   ....[35]....
        /*0320*/ 	.word	0x00000d10
        /*0324*/ 	.word	0x000000ff
        /*0328*/ 	.word	0x00000118
        /*032c*/ 	.short	0x0100
        /*032e*/ 	.byte	0x05
	.zero		1


	//   ....[36]....
        /*0330*/ 	.word	0x000015e0
        /*0334*/ 	.word	0x00000002
        /*0338*/ 	.word	0x00000110
        /*033c*/ 	.short	0x010a
        /*033e*/ 	.byte	0xff
	.zero		1


	//   ....[37]....
        /*0340*/ 	.word	0x00001610
        /*0344*/ 	.word	0x00000002
        /*0348*/ 	.word	0x00000100
        /*034c*/ 	.short	0x0101
        /*034e*/ 	.byte	0xff
	.zero		1


	//   ....[38]....
        /*0350*/ 	.word	0x000016e0
        /*0354*/ 	.word	0x000000ff
        /*0358*/ 	.word	0x00000030
        /*035c*/ 	.short	0x010a
        /*035e*/ 	.byte	0x08
	.zero		1


	//   ....[39]....
        /*0360*/ 	.word	0x00001780
        /*0364*/ 	.word	0x000000ff
        /*0368*/ 	.word	0x00000030
        /*036c*/ 	.short	0x010a
        /*036e*/ 	.byte	0x21
	.zero		1


	//   ....[40]....
        /*0370*/ 	.word	0x000018d0
        /*0374*/ 	.word	0x000000ff
        /*0378*/ 	.word	0x00000030
        /*037c*/ 	.short	0x010a
        /*037e*/ 	.byte	0x08
	.zero		1


	//   ....[41]....
        /*0380*/ 	.word	0x00001a90
        /*0384*/ 	.word	0x000000ff
        /*0388*/ 	.word	0x00000098
        /*038c*/ 	.short	0x0101
        /*038e*/ 	.byte	0x04
	.zero		1


	//   ....[42]....
        /*0390*/ 	.word	0x00001ab0
        /*0394*/ 	.word	0x000000ff
        /*0398*/ 	.word	0x00000030
        /*039c*/ 	.short	0x010a
        /*039e*/ 	.byte	0x08
	.zero		1


	//   ....[43]....
        /*03a0*/ 	.word	0x00001b30
        /*03a4*/ 	.word	0x000000ff
        /*03a8*/ 	.word	0x00000030
        /*03ac*/ 	.short	0x010a
        /*03ae*/ 	.byte	0x21
	.zero		1


	//   ....[44]....
        /*03b0*/ 	.word	0x00001c80
        /*03b4*/ 	.word	0x000000ff
        /*03b8*/ 	.word	0x00000030
        /*03bc*/ 	.short	0x010a
        /*03be*/ 	.byte	0x08
	.zero		1


	//   ....[45]....
        /*03c0*/ 	.word	0x00001e50
        /*03c4*/ 	.word	0x00000002
        /*03c8*/ 	.word	0x000000a0
        /*03cc*/ 	.short	0x010a
        /*03ce*/ 	.byte	0xff
	.zero		1


	//   ....[46]....
        /*03d0*/ 	.word	0x00001f10
        /*03d4*/ 	.word	0x00000002
        /*03d8*/ 	.word	0x00000000
        /*03dc*/ 	.short	0x0101
        /*03de*/ 	.byte	0xff
	.zero		1


	//   ....[47]....
        /*03e0*/ 	.word	0x00002470
        /*03e4*/ 	.word	0x000000ff
        /*03e8*/ 	.word	0x00000000
        /*03ec*/ 	.short	0x010a
        /*03ee*/ 	.byte	0x05
	.zero		1


	//   ....[48]....
        /*03f0*/ 	.word	0x00002500
        /*03f4*/ 	.word	0x000000ff
        /*03f8*/ 	.word	0x00000000
        /*03fc*/ 	.short	0x010a
        /*03fe*/ 	.byte	0x05
	.zero		1


	//   ....[49]....
        /*0400*/ 	.word	0x00002590
        /*0404*/ 	.word	0x000000ff
        /*0408*/ 	.word	0x00000000
        /*040c*/ 	.short	0x010a
        /*040e*/ 	.byte	0x05
	.zero		1


	//   ....[50]....
        /*0410*/ 	.word	0x00002620
        /*0414*/ 	.word	0x000000ff
        /*0418*/ 	.word	0x00000000
        /*041c*/ 	.short	0x010a
        /*041e*/ 	.byte	0x05
	.zero		1


	//   ....[51]....
        /*0420*/ 	.word	0x000026b0
        /*0424*/ 	.word	0x000000ff
        /*0428*/ 	.word	0x00000000
        /*042c*/ 	.short	0x010a
        /*042e*/ 	.byte	0x05
	.zero		1


	//   ....[52]....
        /*0430*/ 	.word	0x00002750
        /*0434*/ 	.word	0x00000000
        /*0438*/ 	.word	0x00000000
        /*043c*/ 	.short	0x010a
        /*043e*/ 	.byte	0xff
	.zero		1


	//   ....[53]....
        /*0440*/ 	.word	0x00002870
        /*0444*/ 	.word	0x00000000
        /*0448*/ 	.word	0x00000100
        /*044c*/ 	.short	0x010a
        /*044e*/ 	.byte	0xff
	.zero		1


	//   ....[54]....
        /*0450*/ 	.word	0x000028e0
        /*0454*/ 	.word	0x00000000
        /*0458*/ 	.word	0x00000000
        /*045c*/ 	.short	0x0101
        /*045e*/ 	.byte	0xff
	.zero		1


	//   ....[55]....
        /*0460*/ 	.word	0x00002900
        /*0464*/ 	.word	0x000000ff
        /*0468*/ 	.word	0x000000b0
        /*046c*/ 	.short	0x010a
        /*046e*/ 	.byte	0x05
	.zero		1


	//   ....[56]....
        /*0470*/ 	.word	0x00002a20
        /*0474*/ 	.word	0x00000000
        /*0478*/ 	.word	0x000000a0
        /*047c*/ 	.short	0x010a
        /*047e*/ 	.byte	0xff
	.zero		1


	//   ....[57]....
        /*0480*/ 	.word	0x00002b20
        /*0484*/ 	.word	0x00000000
        /*0488*/ 	.word	0x00000000
        /*048c*/ 	.short	0x0101
        /*048e*/ 	.byte	0xff
	.zero		1


	//   ....[58]....
        /*0490*/ 	.word	0x00002bb0
        /*0494*/ 	.word	0x000000ff
        /*0498*/ 	.word	0x000000b0
        /*049c*/ 	.short	0x0106
        /*049e*/ 	.byte	0x05
	.zero		1


	//   ....[59]....
        /*04a0*/ 	.word	0x00002bd0
        /*04a4*/ 	.word	0x000000ff
        /*04a8*/ 	.word	0x000000b0
        /*04ac*/ 	.short	0x010a
        /*04ae*/ 	.byte	0x05
	.zero		1


	//   ....[60]....
        /*04b0*/ 	.word	0x00002c60
        /*04b4*/ 	.word	0x000000ff
        /*04b8*/ 	.word	0x000000b0
        /*04bc*/ 	.short	0x0106
        /*04be*/ 	.byte	0x04
	.zero		1


	//   ....[61]....
        /*04c0*/ 	.word	0x00002ca0
        /*04c4*/ 	.word	0x00000000
        /*04c8*/ 	.word	0x000000b0
        /*04cc*/ 	.short	0x010a
        /*04ce*/ 	.byte	0xff
	.zero		1


	//   ....[62]....
        /*04d0*/ 	.word	0x00003260
        /*04d4*/ 	.word	0x00000000
        /*04d8*/ 	.word	0x000000a0
        /*04dc*/ 	.short	0x010a
        /*04de*/ 	.byte	0xff
	.zero		1


	//   ....[63]....
        /*04e0*/ 	.word	0x00003370
        /*04e4*/ 	.word	0x00000003
        /*04e8*/ 	.word	0x00000000
        /*04ec*/ 	.short	0x0101
        /*04ee*/ 	.byte	0xff
	.zero		1


	//   ....[64]....
        /*04f0*/ 	.word	0x00003380
        /*04f4*/ 	.word	0x000000ff
        /*04f8*/ 	.word	0x00000000
        /*04fc*/ 	.short	0x010a
        /*04fe*/ 	.byte	0x07
	.zero		1


	//   ....[65]....
        /*0500*/ 	.word	0x00003400
        /*0504*/ 	.word	0x000000ff
        /*0508*/ 	.word	0x000000e0
        /*050c*/ 	.short	0x010a
        /*050e*/ 	.byte	0x06
	.zero		1


	//   ....[66]....
        /*0510*/ 	.word	0x000034d0
        /*0514*/ 	.word	0x000000ff
        /*0518*/ 	.word	0x00000000
        /*051c*/ 	.short	0x010a
        /*051e*/ 	.byte	0x0b
	.zero		1


	//   ....[67]....
        /*0520*/ 	.word	0x00003600
        /*0524*/ 	.word	0x000000ff
        /*0528*/ 	.word	0x00000000
        /*052c*/ 	.short	0x010a
        /*052e*/ 	.byte	0x22
	.zero		1


	//   ....[68]....
        /*0530*/ 	.word	0x000039e0
        /*0534*/ 	.word	0x000000ff
        /*0538*/ 	.word	0x00000000
        /*053c*/ 	.short	0x010a
        /*053e*/ 	.byte	0x06
	.zero		1


	//   ....[69]....
        /*0540*/ 	.word	0x00003a70
        /*0544*/ 	.word	0x000000ff
        /*0548*/ 	.word	0x00000000
        /*054c*/ 	.short	0x010a
        /*054e*/ 	.byte	0x06
	.zero		1


	//   ....[70]....
        /*0550*/ 	.word	0x00003b00
        /*0554*/ 	.word	0x000000ff
        /*0558*/ 	.word	0x00000000
        /*055c*/ 	.short	0x010a
        /*055e*/ 	.byte	0x06
	.zero		1


	//   ....[71]....
        /*0560*/ 	.word	0x00003b90
        /*0564*/ 	.word	0x000000ff
        /*0568*/ 	.word	0x00000000
        /*056c*/ 	.short	0x010a
        /*056e*/ 	.byte	0x07
	.zero		1


	//   ....[72]....
        /*0570*/ 	.word	0x00003fc0
        /*0574*/ 	.word	0x00000000
        /*0578*/ 	.word	0x000000a0
        /*057c*/ 	.short	0x010a
        /*057e*/ 	.byte	0xff
	.zero		1


	//   ....[73]....
        /*0580*/ 	.word	0x00004080
        /*0584*/ 	.word	0x00000000
        /*0588*/ 	.word	0x00000000
        /*058c*/ 	.short	0x0101
        /*058e*/ 	.byte	0xff
	.zero		1


	//   ....[74]....
        /*0590*/ 	.word	0x000043a0
        /*0594*/ 	.word	0x000000ff
        /*0598*/ 	.word	0x00000098
        /*059c*/ 	.short	0x010a
        /*059e*/ 	.byte	0x07
	.zero		1


	//   ....[75]....
        /*05a0*/ 	.word	0x000045c0
        /*05a4*/ 	.word	0x000000ff
        /*05a8*/ 	.word	0x00000078
        /*05ac*/ 	.short	0x010a
        /*05ae*/ 	.byte	0x0f
	.zero		1


	//   ....[76]....
        /*05b0*/ 	.word	0x000047c0
        /*05b4*/ 	.word	0x000000ff
        /*05b8*/ 	.word	0x00000060
        /*05bc*/ 	.short	0x010b
        /*05be*/ 	.byte	0x0f
	.zero		1


	//   ....[77]....
        /*05c0*/ 	.word	0x00004810
        /*05c4*/ 	.word	0x000000ff
        /*05c8*/ 	.word	0x00000000
        /*05cc*/ 	.short	0x0101
        /*05ce*/ 	.byte	0x10
	.zero		1


	//   ....[78]....
        /*05d0*/ 	.word	0x00004850
        /*05d4*/ 	.word	0x000000ff
        /*05d8*/ 	.word	0x00000078
        /*05dc*/ 	.short	0x010a
        /*05de*/ 	.byte	0x0d
	.zero		1


	//   ....[79]....
        /*05e0*/ 	.word	0x00004a90
        /*05e4*/ 	.word	0x000000ff
        /*05e8*/ 	.word	0x00000060
        /*05ec*/ 	.short	0x010b
        /*05ee*/ 	.byte	0x0d
	.zero		1


	//   ....[80]....
        /*05f0*/ 	.word	0x00004b00
        /*05f4*/ 	.word	0x000000ff
        /*05f8*/ 	.word	0x00000000
        /*05fc*/ 	.short	0x0101
        /*05fe*/ 	.byte	0x0f
	.zero		1


	//   ....[81]....
        /*0600*/ 	.word	0x00004b50
        /*0604*/ 	.word	0x000000ff
        /*0608*/ 	.word	0x00000000
        /*060c*/ 	.short	0x010a
        /*060e*/ 	.byte	0x04
	.zero		1


	//   ....[82]....
        /*0610*/ 	.word	0x00004be0
        /*0614*/ 	.word	0x000000ff
        /*0618*/ 	.word	0x00000000
        /*061c*/ 	.short	0x010a
        /*061e*/ 	.byte	0x04
	.zero		1


	//   ....[83]....
        /*0620*/ 	.word	0x00004c80
        /*0624*/ 	.word	0x00000000
        /*0628*/ 	.word	0x00000000
        /*062c*/ 	.short	0x010a
        /*062e*/ 	.byte	0xff
	.zero		1


	//   ....[84]....
        /*0630*/ 	.word	0x00004ff0
        /*0634*/ 	.word	0x00000000
        /*0638*/ 	.word	0x000000a0
        /*063c*/ 	.short	0x010a
        /*063e*/ 	.byte	0xff
	.zero		1


	//   ....[85]....
        /*0640*/ 	.word	0x00005100
        /*0644*/ 	.word	0x00000000
        /*0648*/ 	.word	0x00000000
        /*064c*/ 	.short	0x0101
        /*064e*/ 	.byte	0xff
	.zero		1


	//   ....[86]....
        /*0650*/ 	.word	0x00005b10
        /*0654*/ 	.word	0x00000002
        /*0658*/ 	.word	0x00000060
        /*065c*/ 	.short	0x010a
        /*065e*/ 	.byte	0xff
	.zero		1


	//   ....[87]....
        /*0660*/ 	.word	0x00005b50
        /*0664*/ 	.word	0x0000002c
        /*0668*/ 	.word	0x000000c0
        /*066c*/ 	.short	0x010a
        /*066e*/ 	.byte	0xff
	.zero		1


	//   ....[88]....
        /*0670*/ 	.word	0x00005c40
        /*0674*/ 	.word	0x00000002
        /*0678*/ 	.word	0x00000060
        /*067c*/ 	.short	0x010a
        /*067e*/ 	.byte	0xff
	.zero		1


	//   ....[89]....
        /*0680*/ 	.word	0x00005dd0
        /*0684*/ 	.word	0x0000002c
        /*0688*/ 	.word	0x000000c0
        /*068c*/ 	.short	0x010a
        /*068e*/ 	.byte	0xff
	.zero		1


	//   ....[90]....
        /*0690*/ 	.word	0x00006590
        /*0694*/ 	.word	0x00000000
        /*0698*/ 	.word	0x00000000
        /*069c*/ 	.short	0x0101
        /*069e*/ 	.byte	0xff
	.zero		1


	//   ....[91]....
        /*06a0*/ 	.word	0x000065a0
        /*06a4*/ 	.word	0x00000002
        /*06a8*/ 	.word	0x00000060
        /*06ac*/ 	.short	0x010a
        /*06ae*/ 	.byte	0xff
	.zero		1


	//   ....[92]....
        /*06b0*/ 	.word	0x00006660
        /*06b4*/ 	.word	0x00000002
        /*06b8*/ 	.word	0x00000060
        /*06bc*/ 	.short	0x010a
        /*06be*/ 	.byte	0xff
	.zero		1


	//   ....[93]....
        /*06c0*/ 	.word	0x000069c0
        /*06c4*/ 	.word	0x000000ff
        /*06c8*/ 	.word	0x00000000
        /*06cc*/ 	.short	0x0101
        /*06ce*/ 	.byte	0x05
	.zero		1


	//   ....[94]....
        /*06d0*/ 	.word	0x00006f50
        /*06d4*/ 	.word	0x00000000
        /*06d8*/ 	.word	0x00000000
        /*06dc*/ 	.short	0x0101
        /*06de*/ 	.byte	0xff
	.zero		1


	//   ....[95]....
        /*06e0*/ 	.word	0x000071c0
        /*06e4*/ 	.word	0x000000ff
        /*06e8*/ 	.word	0x00000000
        /*06ec*/ 	.short	0x0101
        /*06ee*/ 	.byte	0x04
	.zero		1


	//   ....[96]....
        /*06f0*/ 	.word	0x000071e0
        /*06f4*/ 	.word	0x00000002
        /*06f8*/ 	.word	0x00000110
        /*06fc*/ 	.short	0x010a
        /*06fe*/ 	.byte	0xff
	.zero		1


	//   ....[97]....
        /*0700*/ 	.word	0x00007240
        /*0704*/ 	.word	0x00000002
        /*0708*/ 	.word	0x00000030
        /*070c*/ 	.short	0x010a
        /*070e*/ 	.byte	0xff
	.zero		1


	//   ....[98]....
        /*0710*/ 	.word	0x000072a0
        /*0714*/ 	.word	0x00000002
        /*0718*/ 	.word	0x00000030
        /*071c*/ 	.short	0x010a
        /*071e*/ 	.byte	0xff
	.zero		1


	//   ....[99]....
        /*0720*/ 	.word	0x000072f0
        /*0724*/ 	.word	0x00000002
        /*0728*/ 	.word	0x000000a0
        /*072c*/ 	.short	0x010a
        /*072e*/ 	.byte	0xff
	.zero		1


	//   ....[100]....
        /*0730*/ 	.word	0x00007350
        /*0734*/ 	.word	0x00000000
        /*0738*/ 	.word	0x00000000
        /*073c*/ 	.short	0x010a
        /*073e*/ 	.byte	0xff
	.zero		1


	//   ....[101]....
        /*0740*/ 	.word	0x000073b0
        /*0744*/ 	.word	0x00000000
        /*0748*/ 	.word	0x00000000
        /*074c*/ 	.short	0x010a
        /*074e*/ 	.byte	0xff
	.zero		1


	//   ....[102]....
        /*0750*/ 	.word	0x00007410
        /*0754*/ 	.word	0x00000000
        /*0758*/ 	.word	0x00000000
        /*075c*/ 	.short	0x010a
        /*075e*/ 	.byte	0xff
	.zero		1


	//   ....[103]....
        /*0760*/ 	.word	0x00007470
        /*0764*/ 	.word	0x00000000
        /*0768*/ 	.word	0x00000000
        /*076c*/ 	.short	0x010a
        /*076e*/ 	.byte	0xff
	.zero		1


	//   ....[104]....
        /*0770*/ 	.word	0x000074d0
        /*0774*/ 	.word	0x00000000
        /*0778*/ 	.word	0x00000000
        /*077c*/ 	.short	0x010a
        /*077e*/ 	.byte	0xff
	.zero		1


	//   ....[105]....
        /*0780*/ 	.word	0x00007520
        /*0784*/ 	.word	0x00000000
        /*0788*/ 	.word	0x00000100
        /*078c*/ 	.short	0x010a
        /*078e*/ 	.byte	0xff
	.zero		1


	//   ....[106]....
        /*0790*/ 	.word	0x00007580
        /*0794*/ 	.word	0x00000000
        /*0798*/ 	.word	0x000000b0
        /*079c*/ 	.short	0x010a
        /*079e*/ 	.byte	0xff
	.zero		1


	//   ....[107]....
        /*07a0*/ 	.word	0x000075d0
        /*07a4*/ 	.word	0x00000000
        /*07a8*/ 	.word	0x000000a0
        /*07ac*/ 	.short	0x010a
        /*07ae*/ 	.byte	0xff
	.zero		1


	//   ....[108]....
        /*07b0*/ 	.word	0x00007630
        /*07b4*/ 	.word	0x00000000
        /*07b8*/ 	.word	0x000000b0
        /*07bc*/ 	.short	0x010a
        /*07be*/ 	.byte	0xff
	.zero		1


	//   ....[109]....
        /*07c0*/ 	.word	0x00007680
        /*07c4*/ 	.word	0x00000000
        /*07c8*/ 	.word	0x000000a0
        /*07cc*/ 	.short	0x010a
        /*07ce*/ 	.byte	0xff
	.zero		1


	//   ....[110]....
        /*07d0*/ 	.word	0x000076e0
        /*07d4*/ 	.word	0x00000002
        /*07d8*/ 	.word	0x000000e0
        /*07dc*/ 	.short	0x010a
        /*07de*/ 	.byte	0xff
	.zero		1


	//   ....[111]....
        /*07e0*/ 	.word	0x00007740
        /*07e4*/ 	.word	0x00000000
        /*07e8*/ 	.word	0x00000000
        /*07ec*/ 	.short	0x010a
        /*07ee*/ 	.byte	0xff
	.zero		1


	//   ....[112]....
        /*07f0*/ 	.word	0x000077a0
        /*07f4*/ 	.word	0x00000000
        /*07f8*/ 	.word	0x00000000
        /*07fc*/ 	.short	0x010a
        /*07fe*/ 	.byte	0xff
	.zero		1


	//   ....[113]....
        /*0800*/ 	.word	0x00007800
        /*0804*/ 	.word	0x00000000
        /*0808*/ 	.word	0x00000000
        /*080c*/ 	.short	0x010a
        /*080e*/ 	.byte	0xff
	.zero		1


	//   ....[114]....
        /*0810*/ 	.word	0x00007860
        /*0814*/ 	.word	0x00000000
        /*0818*/ 	.word	0x00000000
        /*081c*/ 	.short	0x010a
        /*081e*/ 	.byte	0xff
	.zero		1


	//   ....[115]....
        /*0820*/ 	.word	0x000078c0
        /*0824*/ 	.word	0x00000000
        /*0828*/ 	.word	0x00000000
        /*082c*/ 	.short	0x010a
        /*082e*/ 	.byte	0xff
	.zero		1


	//   ....[116]....
        /*0830*/ 	.word	0x00007910
        /*0834*/ 	.word	0x00000000
        /*0838*/ 	.word	0x000000a0
        /*083c*/ 	.short	0x010a
        /*083e*/ 	.byte	0xff
	.zero		1


	//   ....[117]....
        /*0840*/ 	.word	0x00007970
        /*0844*/ 	.word	0x00000000
        /*0848*/ 	.word	0x00000098
        /*084c*/ 	.short	0x010a
        /*084e*/ 	.byte	0xff
	.zero		1


	//   ....[118]....
        /*0850*/ 	.word	0x000079d0
        /*0854*/ 	.word	0x00000000
        /*0858*/ 	.word	0x00000078
        /*085c*/ 	.short	0x010a
        /*085e*/ 	.byte	0xff
	.zero		1


	//   ....[119]....
        /*0860*/ 	.word	0x00007a30
        /*0864*/ 	.word	0x00000000
        /*0868*/ 	.word	0x00000078
        /*086c*/ 	.short	0x010a
        /*086e*/ 	.byte	0xff
	.zero		1


	//   ....[120]....
        /*0870*/ 	.word	0x00007a90
        /*0874*/ 	.word	0x00000000
        /*0878*/ 	.word	0x00000000
        /*087c*/ 	.short	0x010a
        /*087e*/ 	.byte	0xff
	.zero		1


	//   ....[121]....
        /*0880*/ 	.word	0x00007af0
        /*0884*/ 	.word	0x00000000
        /*0888*/ 	.word	0x00000000
        /*088c*/ 	.short	0x010a
        /*088e*/ 	.byte	0xff
	.zero		1


	//   ....[122]....
        /*0890*/ 	.word	0x00007b40
        /*0894*/ 	.word	0x00000000
        /*0898*/ 	.word	0x000000a0
        /*089c*/ 	.short	0x010a
        /*089e*/ 	.byte	0xff
	.zero		1


	//   ....[123]....
        /*08a0*/ 	.word	0x00007b90
        /*08a4*/ 	.word	0x00000002
        /*08a8*/ 	.word	0x00000060
        /*08ac*/ 	.short	0x010a
        /*08ae*/ 	.byte	0xff
	.zero		1


	//   ....[124]....
        /*08b0*/ 	.word	0x00007be0
        /*08b4*/ 	.word	0x0000002c
        /*08b8*/ 	.word	0x000000c0
        /*08bc*/ 	.short	0x010a
        /*08be*/ 	.byte	0xff
	.zero		1


	//   ....[125]....
        /*08c0*/ 	.word	0x00007c30
        /*08c4*/ 	.word	0x00000002
        /*08c8*/ 	.word	0x00000060
        /*08cc*/ 	.short	0x010a
        /*08ce*/ 	.byte	0xff
	.zero		1


	//----- nvinfo : EIATTR_NUM_MBARRIERS
	.align		4
.L_47:
        /*08d0*/ 	.byte	0x03, 0x38
        /*08d2*/ 	.short	0x0024


	//----- nvinfo : EIATTR_EXIT_INSTR_OFFSETS
	.align		4
        /*08d4*/ 	.byte	0x04, 0x1c
        /*08d6*/ 	.short	(.L_49 - .L_48)


	//   ....[0]....
.L_48:
        /*08d8*/ 	.word	0x00002780


	//   ....[1]....
        /*08dc*/ 	.word	0x00002c70


	//   ....[2]....
        /*08e0*/ 	.word	0x00002cd0


	//   ....[3]....
        /*08e4*/ 	.word	0x00003df0


	//   ....[4]....
        /*08e8*/ 	.word	0x00004cb0


	//   ....[5]....
        /*08ec*/ 	.word	0x00004cf0


	//   ....[6]....
        /*08f0*/ 	.word	0x000070b0


	//   ....[7]....
        /*08f4*/ 	.word	0x00007130


	//   ....[8]....
        /*08f8*/ 	.word	0x00007160


	//   ....[9]....
        /*08fc*/ 	.word	0x000071d0


	//----- nvinfo : EIATTR_MAX_THREADS
	.align		4
.L_49:
        /*0900*/ 	.byte	0x04, 0x05
        /*0902*/ 	.short	(.L_51 - .L_50)
.L_50:
        /*0904*/ 	.word	0x00000100
        /*0908*/ 	.word	0x00000001
        /*090c*/ 	.word	0x00000001


	//----- nvinfo : EIATTR_CRS_STACK_SIZE
	.align		4
.L_51:
        /*0910*/ 	.byte	0x04, 0x1e
        /*0912*/ 	.short	(.L_53 - .L_52)
.L_52:
        /*0914*/ 	.word	0x00000000


	//----- nvinfo : EIATTR_CBANK_PARAM_SIZE
	.align		4
.L_53:
        /*0918*/ 	.byte	0x03, 0x19
        /*091a*/ 	.short	0x0800


	//----- nvinfo : EIATTR_PARAM_CBANK
	.align		4
        /*091c*/ 	.byte	0x04, 0x0a
        /*091e*/ 	.short	(.L_55 - .L_54)
	.align		4
.L_54:
        /*0920*/ 	.word	index@(.nv.constant0._ZN7cutlass13device_kernelINS_4gemm6kernel13GemmUniversalIN4cute5tupleIJiiiiEEENS1_10collective13CollectiveMmaINS1_35MainloopSm100TmaUmmaWarpSpecializedILi6ELi2ELi4ENS5_IJNS4_1CILi1EEESB_SB_EEEEENS5_IJNSA_ILi64EEESE_NSA_ILi128EEEEEENS_10bfloat16_tENS5_IJlSB_lEEESH_SI_NS4_8TiledMMAINS4_8MMA_AtomIJNS4_20SM100_MMA_F16BF16_SSISH_SH_fLi64ELi64ELNS4_4UMMA5MajorE0ELSN_0ELNSM_7ScaleInE0ELSO_0EEEEEENS4_6LayoutISC_NS5_IJNSA_ILi0EEESS_SS_EEEEENS5_IJNS4_10UnderscoreESV_SV_EEEEENS4_13SM90_TMA_LOADENS4_14ComposedLayoutINS4_7SwizzleILi3ELi4ELi3EEENS4_18smem_ptr_flag_bitsILi16EEENSR_INS5_IJNSA_ILi8EEESE_EEENS5_IJSE_SB_EEEEEEEvNS4_8identityESY_S18_vS19_EENS_8epilogue10collective18CollectiveEpilogueINS1B_23Sm100TmaWarpSpecializedILi3ELi2ELi16ELb1ELb0EEEJSG_NS5_IJNSR_ISE_SB_EENSR_INSA_ILi32EEESB_EEEEESH_SI_SH_SI_NS1B_6fusion15FusionCallbacksIS1F_NS1K_17LinearCombinationISH_fSH_fLNS_15FloatRoundStyleE2EEESG_S1J_JEEENS4_5SM1004TMEM4LOAD26SM100_TMEM_LOAD_16dp256b4xESY_NSZ_INS10_ILi2ELi4ELi3EEES13_NSR_INS5_IJS14_S1H_EEENS5_IJS1H_SB_EEEEEEENS4_17SM75_U32x4_LDSM_NENS4_14SM90_TMA_STOREES1Y_NS4_17SM90_U32x4_STSM_NENS4_39AutoVectorizingCopyWithAssumedAlignmentILi128EEEEEEvvEEEEvNT_6ParamsE)
        /*0924*/ 	.short	0x0380
        /*0926*/ 	.short	0x0800


	//----- nvinfo : EIATTR_SW_WAR
	.align		4
.L_55:
        /*0928*/ 	.byte	0x04, 0x36
        /*092a*/ 	.short	(.L_57 - .L_56)
.L_56:
        /*092c*/ 	.word	0x00000008
.L_57:


//--------------------- .nv.callgraph             --------------------------
	.section	.nv.callgraph,"",@"SHT_CUDA_CALLGRAPH"
	.align	4
	.sectionentsize	8
	.align		4
        /*0000*/ 	.word	0x00000000
	.align		4
        /*0004*/ 	.word	0xffffffff
	.align		4
        /*0008*/ 	.word	index@(_ZN7cutlass13device_kernelINS_4gemm6kernel13GemmUniversalIN4cute5tupleIJiiiiEEENS1_10collective13CollectiveMmaINS1_35MainloopSm100TmaUmmaWarpSpecializedILi6ELi2ELi4ENS5_IJNS4_1CILi1EEESB_SB_EEEEENS5_IJNSA_ILi64EEESE_NSA_ILi128EEEEEENS_10bfloat16_tENS5_IJlSB_lEEESH_SI_NS4_8TiledMMAINS4_8MMA_AtomIJNS4_20SM100_MMA_F16BF16_SSISH_SH_fLi64ELi64ELNS4_4UMMA5MajorE0ELSN_0ELNSM_7ScaleInE0ELSO_0EEEEEENS4_6LayoutISC_NS5_IJNSA_ILi0EEESS_SS_EEEEENS5_IJNS4_10UnderscoreESV_SV_EEEEENS4_13SM90_TMA_LOADENS4_14ComposedLayoutINS4_7SwizzleILi3ELi4ELi3EEENS4_18smem_ptr_flag_bitsILi16EEENSR_INS5_IJNSA_ILi8EEESE_EEENS5_IJSE_SB_EEEEEEEvNS4_8identityESY_S18_vS19_EENS_8epilogue10collective18CollectiveEpilogueINS1B_23Sm100TmaWarpSpecializedILi3ELi2ELi16ELb1ELb0EEEJSG_NS5_IJNSR_ISE_SB_EENSR_INSA_ILi32EEESB_EEEEESH_SI_SH_SI_NS1B_6fusion15FusionCallbacksIS1F_NS1K_17LinearCombinationISH_fSH_fLNS_15FloatRoundStyleE2EEESG_S1J_JEEENS4_5SM1004TMEM4LOAD26SM100_TMEM_LOAD_16dp256b4xESY_NSZ_INS10_ILi2ELi4ELi3EEES13_NSR_INS5_IJS14_S1H_EEENS5_IJS1H_SB_EEEEEEENS4_17SM75_U32x4_LDSM_NENS4_14SM90_TMA_STOREES1Y_NS4_17SM90_U32x4_STSM_NENS4_39AutoVectorizingCopyWithAssumedAlignmentILi128EEEEEEvvEEEEvNT_6ParamsE)
	.align		4
        /*000c*/ 	.word	index@(__assertfail)
	.align		4
        /*0010*/ 	.word	0x00000000
	.align		4
        /*0014*/ 	.word	0xfffffffe
	.align		4
        /*0018*/ 	.word	0x00000000
	.align		4
        /*001c*/ 	.word	0xfffffffd
	.align		4
        /*0020*/ 	.word	0x00000000
	.align		4
        /*0024*/ 	.word	0xfffffffc


//--------------------- .nv.constant4             --------------------------
	.section	.nv.constant4,"a",@progbits
	.align	8
	.align		8
.nv.constant4:
        /*0000*/ 	.dword	__assertfail
	.align		8
        /*0008*/ 	.dword	__unnamed_1
	.align		8
        /*0010*/ 	.dword	__unnamed_2
	.align		8
        /*0018*/ 	.dword	_ZN40_INTERNAL_e4732bf2_4_k_cu_14bd2049_267454cuda3std3__45__cpo5beginE
	.align		8
        /*0020*/ 	.dword	_ZN40_INTERNAL_e4732bf2_4_k_cu_14bd2049_267454cuda3std3__45__cpo3endE
	.align		8
        /*0028*/ 	.dword	_ZN40_INTERNAL_e4732bf2_4_k_cu_14bd2049_267454cuda3std3__45__cpo6cbeginE
	.align		8
        /*0030*/ 	.dword	_ZN40_INTERNAL_e4732bf2_4_k_cu_14bd2049_267454cuda3std3__45__cpo4cendE
	.align		8
        /*0038*/ 	.dword	_ZN40_INTERNAL_e4732bf2_4_k_cu_14bd2049_267454cuda3std3__442_GLOBAL__N__e4732bf2_4_k_cu_14bd2049_267456ignoreE
	.align		8
        /*0040*/ 	.dword	_ZN40_INTERNAL_e4732bf2_4_k_cu_14bd2049_267454cuda3std3__419piecewise_constructE
	.align		8
        /*0048*/ 	.dword	_ZN40_INTERNAL_e4732bf2_4_k_cu_14bd2049_267454cuda3std3__48in_placeE
	.align		8
        /*0050*/ 	.dword	_ZN40_INTERNAL_e4732bf2_4_k_cu_14bd2049_267454cuda3std6ranges3__45__cpo4swapE
	.align		8
        /*0058*/ 	.dword	_ZN40_INTERNAL_e4732bf2_4_k_cu_14bd2049_267454cuda3std6ranges3__45__cpo9iter_moveE
	.align		8
        /*0060*/ 	.dword	_ZN40_INTERNAL_e4732bf2_4_k_cu_14bd2049_267454cute7productE
	.align		8
        /*0068*/ 	.dword	_ZN40_INTERNAL_e4732bf2_4_k_cu_14bd2049_267454cute1_E
	.align		8
        /*0070*/ 	.dword	$str$25
	.align		8
        /*0078*/ 	.dword	$str$26
	.align		8
        /*0080*/ 	.dword	$str$27
	.align		8
        /*0088*/ 	.dword	$str$28


//--------------------- .text._ZN7cutlass13device_kernelINS_4gemm6kernel13GemmUniversalIN4cute5tupleIJiiiiEEENS1_10collective13CollectiveMmaINS1_35MainloopSm100TmaUmmaWarpSpecializedILi6ELi2ELi4ENS5_IJNS4_1CILi1EEESB_SB_EEEEENS5_IJNSA_ILi64EEESE_NSA_ILi128EEEEEENS_10bfloat16_tENS5_IJlSB_lEEESH_SI_NS4_8TiledMMAINS4_8MMA_AtomIJNS4_20SM100_MMA_F16BF16_SSISH_SH_fLi64ELi64ELNS4_4UMMA5MajorE0ELSN_0ELNSM_7ScaleInE0ELSO_0EEEEEENS4_6LayoutISC_NS5_IJNSA_ILi0EEESS_SS_EEEEENS5_IJNS4_10UnderscoreESV_SV_EEEEENS4_13SM90_TMA_LOADENS4_14ComposedLayoutINS4_7SwizzleILi3ELi4ELi3EEENS4_18smem_ptr_flag_bitsILi16EEENSR_INS5_IJNSA_ILi8EEESE_EEENS5_IJSE_SB_EEEEEEEvNS4_8identityESY_S18_vS19_EENS_8epilogue10collective18CollectiveEpilogueINS1B_23Sm100TmaWarpSpecializedILi3ELi2ELi16ELb1ELb0EEEJSG_NS5_IJNSR_ISE_SB_EENSR_INSA_ILi32EEESB_EEEEESH_SI_SH_SI_NS1B_6fusion15FusionCallbacksIS1F_NS1K_17LinearCombinationISH_fSH_fLNS_15FloatRoundStyleE2EEESG_S1J_JEEENS4_5SM1004TMEM4LOAD26SM100_TMEM_LOAD_16dp256b4xESY_NSZ_INS10_ILi2ELi4ELi3EEES13_NSR_INS5_IJS14_S1H_EEENS5_IJS1H_SB_EEEEEEENS4_17SM75_U32x4_LDSM_NENS4_14SM90_TMA_STOREES1Y_NS4_17SM90_U32x4_STSM_NENS4_39AutoVectorizingCopyWithAssumedAlignmentILi128EEEEEEvvEEEEvNT_6ParamsE --------------------------
	.section	.text._ZN7cutlass13device_kernelINS_4gemm6kernel13GemmUniversalIN4cute5tupleIJiiiiEEENS1_10collective13CollectiveMmaINS1_35MainloopSm100TmaUmmaWarpSpecializedILi6ELi2ELi4ENS5_IJNS4_1CILi1EEESB_SB_EEEEENS5_IJNSA_ILi64EEESE_NSA_ILi128EEEEEENS_10bfloat16_tENS5_IJlSB_lEEESH_SI_NS4_8TiledMMAINS4_8MMA_AtomIJNS4_20SM100_MMA_F16BF16_SSISH_SH_fLi64ELi64ELNS4_4UMMA5MajorE0ELSN_0ELNSM_7ScaleInE0ELSO_0EEEEEENS4_6LayoutISC_NS5_IJNSA_ILi0EEESS_SS_EEEEENS5_IJNS4_10UnderscoreESV_SV_EEEEENS4_13SM90_TMA_LOADENS4_14ComposedLayoutINS4_7SwizzleILi3ELi4ELi3EEENS4_18smem_ptr_flag_bitsILi16EEENSR_INS5_IJNSA_ILi8EEESE_EEENS5_IJSE_SB_EEEEEEEvNS4_8identityESY_S18_vS19_EENS_8epilogue10collective18CollectiveEpilogueINS1B_23Sm100TmaWarpSpecializedILi3ELi2ELi16ELb1ELb0EEEJSG_NS5_IJNSR_ISE_SB_EENSR_INSA_ILi32EEESB_EEEEESH_SI_SH_SI_NS1B_6fusion15FusionCallbacksIS1F_NS1K_17LinearCombinationISH_fSH_fLNS_15FloatRoundStyleE2EEESG_S1J_JEEENS4_5SM1004TMEM4LOAD26SM100_TMEM_LOAD_16dp256b4xESY_NSZ_INS10_ILi2ELi4ELi3EEES13_NSR_INS5_IJS14_S1H_EEENS5_IJS1H_SB_EEEEEEENS4_17SM75_U32x4_LDSM_NENS4_14SM90_TMA_STOREES1Y_NS4_17SM90_U32x4_STSM_NENS4_39AutoVectorizingCopyWithAssumedAlignmentILi128EEEEEEvvEEEEvNT_6ParamsE,"ax",@progbits
	.align	128
.text._ZN7cutlass13device_kernelINS_4gemm6kernel13GemmUniversalIN4cute5tupleIJiiiiEEENS1_10collective13CollectiveMmaINS1_35MainloopSm100TmaUmmaWarpSpecializedILi6ELi2ELi4ENS5_IJNS4_1CILi1EEESB_SB_EEEEENS5_IJNSA_ILi64EEESE_NSA_ILi128EEEEEENS_10bfloat16_tENS5_IJlSB_lEEESH_SI_NS4_8TiledMMAINS4_8MMA_AtomIJNS4_20SM100_MMA_F16BF16_SSISH_SH_fLi64ELi64ELNS4_4UMMA5MajorE0ELSN_0ELNSM_7ScaleInE0ELSO_0EEEEEENS4_6LayoutISC_NS5_IJNSA_ILi0EEESS_SS_EEEEENS5_IJNS4_10UnderscoreESV_SV_EEEEENS4_13SM90_TMA_LOADENS4_14ComposedLayoutINS4_7SwizzleILi3ELi4ELi3EEENS4_18smem_ptr_flag_bitsILi16EEENSR_INS5_IJNSA_ILi8EEESE_EEENS5_IJSE_SB_EEEEEEEvNS4_8identityESY_S18_vS19_EENS_8epilogue10collective18CollectiveEpilogueINS1B_23Sm100TmaWarpSpecializedILi3ELi2ELi16ELb1ELb0EEEJSG_NS5_IJNSR_ISE_SB_EENSR_INSA_ILi32EEESB_EEEEESH_SI_SH_SI_NS1B_6fusion15FusionCallbacksIS1F_NS1K_17LinearCombinationISH_fSH_fLNS_15FloatRoundStyleE2EEESG_S1J_JEEENS4_5SM1004TMEM4LOAD26SM100_TMEM_LOAD_16dp256b4xESY_NSZ_INS10_ILi2ELi4ELi3EEES13_NSR_INS5_IJS14_S1H_EEENS5_IJS1H_SB_EEEEEEENS4_17SM75_U32x4_LDSM_NENS4_14SM90_TMA_STOREES1Y_NS4_17SM90_U32x4_STSM_NENS4_39AutoVectorizingCopyWithAssumedAlignmentILi128EEEEEEvvEEEEvNT_6ParamsE:
        .type           _ZN7cutlass13device_kernelINS_4gemm6kernel13GemmUniversalIN4cute5tupleIJiiiiEEENS1_10collective13CollectiveMmaINS1_35MainloopSm100TmaUmmaWarpSpecializedILi6ELi2ELi4ENS5_IJNS4_1CILi1EEESB_SB_EEEEENS5_IJNSA_ILi64EEESE_NSA_ILi128EEEEEENS_10bfloat16_tENS5_IJlSB_lEEESH_SI_NS4_8TiledMMAINS4_8MMA_AtomIJNS4_20SM100_MMA_F16BF16_SSISH_SH_fLi64ELi64ELNS4_4UMMA5MajorE0ELSN_0ELNSM_7ScaleInE0ELSO_0EEEEEENS4_6LayoutISC_NS5_IJNSA_ILi0EEESS_SS_EEEEENS5_IJNS4_10UnderscoreESV_SV_EEEEENS4_13SM90_TMA_LOADENS4_14ComposedLayoutINS4_7SwizzleILi3ELi4ELi3EEENS4_18smem_ptr_flag_bitsILi16EEENSR_INS5_IJNSA_ILi8EEESE_EEENS5_IJSE_SB_EEEEEEEvNS4_8identityESY_S18_vS19_EENS_8epilogue10collective18CollectiveEpilogueINS1B_23Sm100TmaWarpSpecializedILi3ELi2ELi16ELb1ELb0EEEJSG_NS5_IJNSR_ISE_SB_EENSR_INSA_ILi32EEESB_EEEEESH_SI_SH_SI_NS1B_6fusion15FusionCallbacksIS1F_NS1K_17LinearCombinationISH_fSH_fLNS_15FloatRoundStyleE2EEESG_S1J_JEEENS4_5SM1004TMEM4LOAD26SM100_TMEM_LOAD_16dp256b4xESY_NSZ_INS10_ILi2ELi4ELi3EEES13_NSR_INS5_IJS14_S1H_EEENS5_IJS1H_SB_EEEEEEENS4_17SM75_U32x4_LDSM_NENS4_14SM90_TMA_STOREES1Y_NS4_17SM90_U32x4_STSM_NENS4_39AutoVectorizingCopyWithAssumedAlignmentILi128EEEEEEvvEEEEvNT_6ParamsE,@function
        .size           _ZN7cutlass13device_kernelINS_4gemm6kernel13GemmUniversalIN4cute5tupleIJiiiiEEENS1_10collective13CollectiveMmaINS1_35MainloopSm100TmaUmmaWarpSpecializedILi6ELi2ELi4ENS5_IJNS4_1CILi1EEESB_SB_EEEEENS5_IJNSA_ILi64EEESE_NSA_ILi128EEEEEENS_10bfloat16_tENS5_IJlSB_lEEESH_SI_NS4_8TiledMMAINS4_8MMA_AtomIJNS4_20SM100_MMA_F16BF16_SSISH_SH_fLi64ELi64ELNS4_4UMMA5MajorE0ELSN_0ELNSM_7ScaleInE0ELSO_0EEEEEENS4_6LayoutISC_NS5_IJNSA_ILi0EEESS_SS_EEEEENS5_IJNS4_10UnderscoreESV_SV_EEEEENS4_13SM90_TMA_LOADENS4_14ComposedLayoutINS4_7SwizzleILi3ELi4ELi3EEENS4_18smem_ptr_flag_bitsILi16EEENSR_INS5_IJNSA_ILi8EEESE_EEENS5_IJSE_SB_EEEEEEEvNS4_8identityESY_S18_vS19_EENS_8epilogue10collective18CollectiveEpilogueINS1B_23Sm100TmaWarpSpecializedILi3ELi2ELi16ELb1ELb0EEEJSG_NS5_IJNSR_ISE_SB_EENSR_INSA_ILi32EEESB_EEEEESH_SI_SH_SI_NS1B_6fusion15FusionCallbacksIS1F_NS1K_17LinearCombinationISH_fSH_fLNS_15FloatRoundStyleE2EEESG_S1J_JEEENS4_5SM1004TMEM4LOAD26SM100_TMEM_LOAD_16dp256b4xESY_NSZ_INS10_ILi2ELi4ELi3EEES13_NSR_INS5_IJS14_S1H_EEENS5_IJS1H_SB_EEEEEEENS4_17SM75_U32x4_LDSM_NENS4_14SM90_TMA_STOREES1Y_NS4_17SM90_U32x4_STSM_NENS4_39AutoVectorizingCopyWithAssumedAlignmentILi128EEEEEEvvEEEEvNT_6ParamsE,(.L_x_160 - _ZN7cutlass13device_kernelINS_4gemm6kernel13GemmUniversalIN4cute5tupleIJiiiiEEENS1_10collective13CollectiveMmaINS1_35MainloopSm100TmaUmmaWarpSpecializedILi6ELi2ELi4ENS5_IJNS4_1CILi1EEESB_SB_EEEEENS5_IJNSA_ILi64EEESE_NSA_ILi128EEEEEENS_10bfloat16_tENS5_IJlSB_lEEESH_SI_NS4_8TiledMMAINS4_8MMA_AtomIJNS4_20SM100_MMA_F16BF16_SSISH_SH_fLi64ELi64ELNS4_4UMMA5MajorE0ELSN_0ELNSM_7ScaleInE0ELSO_0EEEEEENS4_6LayoutISC_NS5_IJNSA_ILi0EEESS_SS_EEEEENS5_IJNS4_10UnderscoreESV_SV_EEEEENS4_13SM90_TMA_LOADENS4_14ComposedLayoutINS4_7SwizzleILi3ELi4ELi3EEENS4_18smem_ptr_flag_bitsILi16EEENSR_INS5_IJNSA_ILi8EEESE_EEENS5_IJSE_SB_EEEEEEEvNS4_8identityESY_S18_vS19_EENS_8epilogue10collective18CollectiveEpilogueINS1B_23Sm100TmaWarpSpecializedILi3ELi2ELi16ELb1ELb0EEEJSG_NS5_IJNSR_ISE_SB_EENSR_INSA_ILi32EEESB_EEEEESH_SI_SH_SI_NS1B_6fusion15FusionCallbacksIS1F_NS1K_17LinearCombinationISH_fSH_fLNS_15FloatRoundStyleE2EEESG_S1J_JEEENS4_5SM1004TMEM4LOAD26SM100_TMEM_LOAD_16dp256b4xESY_NSZ_INS10_ILi2ELi4ELi3EEES13_NSR_INS5_IJS14_S1H_EEENS5_IJS1H_SB_EEEEEEENS4_17SM75_U32x4_LDSM_NENS4_14SM90_TMA_STOREES1Y_NS4_17SM90_U32x4_STSM_NENS4_39AutoVectorizingCopyWithAssumedAlignmentILi128EEEEEEvvEEEEvNT_6ParamsE)
        .other          _ZN7cutlass13device_kernelINS_4gemm6kernel13GemmUniversalIN4cute5tupleIJiiiiEEENS1_10collective13CollectiveMmaINS1_35MainloopSm100TmaUmmaWarpSpecializedILi6ELi2ELi4ENS5_IJNS4_1CILi1EEESB_SB_EEEEENS5_IJNSA_ILi64EEESE_NSA_ILi128EEEEEENS_10bfloat16_tENS5_IJlSB_lEEESH_SI_NS4_8TiledMMAINS4_8MMA_AtomIJNS4_20SM100_MMA_F16BF16_SSISH_SH_fLi64ELi64ELNS4_4UMMA5MajorE0ELSN_0ELNSM_7ScaleInE0ELSO_0EEEEEENS4_6LayoutISC_NS5_IJNSA_ILi0EEESS_SS_EEEEENS5_IJNS4_10UnderscoreESV_SV_EEEEENS4_13SM90_TMA_LOADENS4_14ComposedLayoutINS4_7SwizzleILi3ELi4ELi3EEENS4_18smem_ptr_flag_bitsILi16EEENSR_INS5_IJNSA_ILi8EEESE_EEENS5_IJSE_SB_EEEEEEEvNS4_8identityESY_S18_vS19_EENS_8epilogue10collective18CollectiveEpilogueINS1B_23Sm100TmaWarpSpecializedILi3ELi2ELi16ELb1ELb0EEEJSG_NS5_IJNSR_ISE_SB_EENSR_INSA_ILi32EEESB_EEEEESH_SI_SH_SI_NS1B_6fusion15FusionCallbacksIS1F_NS1K_17LinearCombinationISH_fSH_fLNS_15FloatRoundStyleE2EEESG_S1J_JEEENS4_5SM1004TMEM4LOAD26SM100_TMEM_LOAD_16dp256b4xESY_NSZ_INS10_ILi2ELi4ELi3EEES13_NSR_INS5_IJS14_S1H_EEENS5_IJS1H_SB_EEEEEEENS4_17SM75_U32x4_LDSM_NENS4_14SM90_TMA_STOREES1Y_NS4_17SM90_U32x4_STSM_NENS4_39AutoVectorizingCopyWithAssumedAlignmentILi128EEEEEEvvEEEEvNT_6ParamsE,@"STO_CUDA_ENTRY STV_DEFAULT"
_ZN7cutlass13device_kernelINS_4gemm6kernel13GemmUniversalIN4cute5tupleIJiiiiEEENS1_10collective13CollectiveMmaINS1_35MainloopSm100TmaUmmaWarpSpecializedILi6ELi2ELi4ENS5_IJNS4_1CILi1EEESB_SB_EEEEENS5_IJNSA_ILi64EEESE_NSA_ILi128EEEEEENS_10bfloat16_tENS5_IJlSB_lEEESH_SI_NS4_8TiledMMAINS4_8MMA_AtomIJNS4_20SM100_MMA_F16BF16_SSISH_SH_fLi64ELi64ELNS4_4UMMA5MajorE0ELSN_0ELNSM_7ScaleInE0ELSO_0EEEEEENS4_6LayoutISC_NS5_IJNSA_ILi0EEESS_SS_EEEEENS5_IJNS4_10UnderscoreESV_SV_EEEEENS4_13SM90_TMA_LOADENS4_14ComposedLayoutINS4_7SwizzleILi3ELi4ELi3EEENS4_18smem_ptr_flag_bitsILi16EEENSR_INS5_IJNSA_ILi8EEESE_EEENS5_IJSE_SB_EEEEEEEvNS4_8identityESY_S18_vS19_EENS_8epilogue10collective18CollectiveEpilogueINS1B_23Sm100TmaWarpSpecializedILi3ELi2ELi16ELb1ELb0EEEJSG_NS5_IJNSR_ISE_SB_EENSR_INSA_ILi32EEESB_EEEEESH_SI_SH_SI_NS1B_6fusion15FusionCallbacksIS1F_NS1K_17LinearCombinationISH_fSH_fLNS_15FloatRoundStyleE2EEESG_S1J_JEEENS4_5SM1004TMEM4LOAD26SM100_TMEM_LOAD_16dp256b4xESY_NSZ_INS10_ILi2ELi4ELi3EEES13_NSR_INS5_IJS14_S1H_EEENS5_IJS1H_SB_EEEEEEENS4_17SM75_U32x4_LDSM_NENS4_14SM90_TMA_STOREES1Y_NS4_17SM90_U32x4_STSM_NENS4_39AutoVectorizingCopyWithAssumedAlignmentILi128EEEEEEvvEEEEvNT_6ParamsE:
[----:B------:R-:W1:Y:S01]  /*0000*/  LDC R1, c[0x0][0x37c] ;  /* 0x0000df00ff017b82 */ /* 0x000e620000000800 */
[----:B------:R-:W2:Y:S01]  /*0010*/  S2R R70, SR_TID.X ;  /* 0x0000000000467919 */ /* 0x000ea20000002100 */
[----:B------:R-:W3:Y:S01]  /*0020*/  LDCU.64 UR4, c[0x0][0x890] ;  /* 0x00011200ff0477ac */ /* 0x000ee20008000a00 */
[----:B------:R-:W-:Y:S02]  /*0030*/  PRMT R60, RZ, 0x7610, R60 ;  /* 0x00007610ff3c7816 */ /* 0x000fe4000000003c */
[----:B------:R-:W-:Y:S01]  /*0040*/  ELECT P5, URZ, PT ;  /* 0x0000000000ff782f */ /* 0x000fe200038a0000 */
[----:B------:R-:W4:Y:S01]  /*0050*/  LDCU.64 UR46, c[0x0][0x358] ;  /* 0x00006b00ff2e77ac */ /* 0x000f220008000a00 */
[----:B---3--:R-:W-:-:S04]  /*0060*/  UISETP.NE.U32.AND UP0, UPT, UR4, URZ, UPT ;  /* 0x000000ff0400728c */ /* 0x008fc8000bf05070 */
[----:B------:R-:W-:Y:S01]  /*0070*/  UISETP.NE.AND.EX UP0, UPT, UR5, URZ, UPT, UP0 ;  /* 0x000000ff0500728c */ /* 0x000fe2000bf05300 */
[----:B--2---:R-:W-:-:S05]  /*0080*/  SHF.R.U32.HI R65, RZ, 0x5, R70 ;  /* 0x00000005ff417819 */ /* 0x004fca0000011646 */
[----:B------:R-:W2:Y:S02]  /*0090*/  SHFL.IDX PT, R0, R65, RZ, 0x1f ;  /* 0x00001fff41007589 */ /* 0x000ea400000e0000 */
[----:B--2---:R-:W-:Y:S01]  /*00a0*/  R2UR UR8, R0 ;  /* 0x00000000000872ca */ /* 0x004fe200000e0000 */
[----:B-1--4-:R-:W-:-:S14]  /*00b0*/  BRA.U UP0, `(.L_x_0) ;  /* 0x00000001002c7547 */ /* 0x012fdc000b800000 */
[----:B------:R-:W1:Y:S02]  /*00c0*/  LDCU.64 UR6, c[0x0][0x888] ;  /* 0x00011100ff0677ac */ /* 0x000e640008000a00 */
[----:B-1----:R-:W-:-:S04]  /*00d0*/  UISETP.NE.U32.AND UP0, UPT, UR6, URZ, UPT ;  /* 0x000000ff0600728c */ /* 0x002fc8000bf05070 */
[----:B------:R-:W-:-:S09]  /*00e0*/  UISETP.NE.AND.EX UP0, UPT, UR7, URZ, UPT, UP0 ;  /* 0x000000ff0700728c */ /* 0x000fd2000bf05300 */
[----:B------:R-:W-:Y:S05]  /*00f0*/  BRA.U !UP0, `(.L_x_1) ;  /* 0x0000000108107547 */ /* 0x000fea000b800000 */
[----:B------:R-:W1:Y:S02]  /*0100*/  LDC.64 R2, c[0x0][0x888] ;  /* 0x00022200ff027b82 */ /* 0x000e640000000a00 */
[----:B-1----:R1:W5:Y:S01]  /*0110*/  LDG.E R35, desc[UR46][R2.64] ;  /* 0x0000002e02237981 */ /* 0x002362000c1e1900 */
[----:B------:R-:W-:Y:S01]  /*0120*/  HFMA2 R60, -RZ, RZ, 0, 5.9604644775390625e-08 ;  /* 0x00000001ff3c7431 */ /* 0x000fe200000001ff */
[----:B------:R-:W-:Y:S05]  /*0130*/  BRA `(.L_x_0) ;  /* 0x00000000000c7947 */ /* 0x000fea0003800000 */
.L_x_1:
[----:B------:R-:W1:Y:S01]  /*0140*/  LDCU UR6, c[0x0][0x880] ;  /* 0x00011000ff0677ac */ /* 0x000e620008000800 */
[----:B------:R-:W-:Y:S01]  /*0150*/  HFMA2 R60, -RZ, RZ, 0, 5.9604644775390625e-08 ;  /* 0x00000001ff3c7431 */ /* 0x000fe200000001ff */
[----:B-1----:R-:W-:-:S07]  /*0160*/  MOV R35, UR6 ;  /* 0x0000000600237c02 */ /* 0x002fce0008000f00 */
.L_x_0:
[----:B------:R-:W2:Y:S02]  /*0170*/  LDCU.64 UR6, c[0x0][0x8b0] ;  /* 0x00011600ff0677ac */ /* 0x000ea40008000a00 */
[----:B--2---:R-:W-:-:S04]  /*0180*/  UISETP.NE.U32.AND UP0, UPT, UR6, URZ, UPT ;  /* 0x000000ff0600728c */ /* 0x004fc8000bf05070 */
[----:B------:R-:W-:-:S09]  /*0190*/  UISETP.NE.AND.EX UP0, UPT, UR7, URZ, UPT, UP0 ;  /* 0x000000ff0700728c */ /* 0x000fd2000bf05300 */
[----:B------:R-:W-:Y:S05]  /*01a0*/  BRA.U UP0, `(.L_x_2) ;  /* 0x0000000100247547 */ /* 0x000fea000b800000 */
[----:B------:R-:W2:Y:S02]  /*01b0*/  LDCU.64 UR6, c[0x0][0x8a8] ;  /* 0x00011500ff0677ac */ /* 0x000ea40008000a00 */
[----:B--2---:R-:W-:-:S04]  /*01c0*/  UISETP.NE.U32.AND UP0, UPT, UR6, URZ, UPT ;  /* 0x000000ff0600728c */ /* 0x004fc8000bf05070 */
[----:B------:R-:W-:-:S09]  /*01d0*/  UISETP.NE.AND.EX UP0, UPT, UR7, URZ, UPT, UP0 ;  /* 0x000000ff0700728c */ /* 0x000fd2000bf05300 */
[----:B------:R-:W-:Y:S05]  /*01e0*/  BRA.U !UP0, `(.L_x_3) ;  /* 0x00000001080c7547 */ /* 0x000fea000b800000 */
[----:B-1----:R-:W1:Y:S02]  /*01f0*/  LDC.64 R2, c[0x0][0x8a8] ;  /* 0x00022a00ff027b82 */ /* 0x002e640000000a00 */
[----:B-1----:R2:W5:Y:S01]  /*0200*/  LDG.E R33, desc[UR46][R2.64] ;  /* 0x0000002e02217981 */ /* 0x002562000c1e1900 */
[----:B------:R-:W-:Y:S05]  /*0210*/  BRA `(.L_x_2) ;  /* 0x0000000000087947 */ /* 0x000fea0003800000 */
.L_x_3:
[----:B------:R-:W2:Y:S02]  /*0220*/  LDCU UR6, c[0x0][0x8a0] ;  /* 0x00011400ff0677ac */ /* 0x000ea40008000800 */
[----:B--2---:R-:W-:Y:S02]  /*0230*/  MOV R33, UR6 ;  /* 0x0000000600217c02 */ /* 0x004fe40008000f00 */
.L_x_2:
[----:B------:R-:W-:Y:S01]  /*0240*/  IMAD.U32 R0, RZ, RZ, UR8 ;  /* 0x00000008ff007e24 */ /* 0x000fe2000f8e00ff */
[----:B------:R-:W-:Y:S04]  /*0250*/  BSSY.RECONVERGENT B0, `(.L_x_4) ;  /* 0x000000c000007945 */ /* 0x000fe80003800200 */
[C---:B------:R-:W-:Y:S02]  /*0260*/  ISETP.NE.OR P1, PT, R0.reuse, 0x1, !P5 ;  /* 0x000000010000780c */ /* 0x040fe40006f25670 */
[----:B------:R-:W-:-:S11]  /*0270*/  ISETP.NE.OR P0, PT, R0, 0x3, !P5 ;  /* 0x000000030000780c */ /* 0x000fd60006f05670 */
[----:B------:R-:W-:Y:S05]  /*0280*/  @P1 BRA `(.L_x_5) ;  /* 0x0000000000201947 */ /* 0x000fea0003800000 */
[----:B------:R-:W3:Y:S02]  /*0290*/  LDCU.64 UR6, c[0x0][0x348] ;  /* 0x00006900ff0677ac */ /* 0x000ee40008000a00 */
[----:B---3--:R-:W-:Y:S02]  /*02a0*/  UIADD3 UR10, UP1, UPT, UR6, 0x80, URZ ;  /* 0x00000080060a7890 */ /* 0x008fe4000ff3e0ff */
[----:B------:R-:W-:Y:S02]  /*02b0*/  UIADD3 UR6, UP0, UPT, UR6, 0x180, URZ ;  /* 0x0000018006067890 */ /* 0x000fe4000ff1e0ff */
[----:B------:R-:W-:Y:S02]  /*02c0*/  UIADD3.X UR11, UPT, UPT, URZ, UR7, URZ, UP1, !UPT ;  /* 0x00000007ff0b7290 */ /* 0x000fe40008ffe4ff */
[----:B------:R-:W-:-:S07]  /*02d0*/  UIADD3.X UR7, UPT, UPT, URZ, UR7, URZ, UP0, !UPT ;  /* 0x00000007ff077290 */ /* 0x000fce00087fe4ff */
[----:B------:R3:W-:Y:S02]  /*02e0*/  UTMACCTL.PF [UR10] ;  /* 0x000000000a0079b9 */ /* 0x0007e40008040000 */
[----:B------:R3:W-:Y:S02]  /*02f0*/  UTMACCTL.PF [UR6] ;  /* 0x00000000060079b9 */ /* 0x0007e40008040000 */
[----:B---3--:R-:W-:Y:S01]  /*0300*/  NOP ;  /* 0x0000000000007918 */ /* 0x008fe20000000000 */
.L_x_5:
[----:B------:R-:W-:Y:S05]  /*0310*/  BSYNC.RECONVERGENT B0 ;  /* 0x0000000000007941 */ /* 0x000fea0003800200 */
.L_x_4:
[----:B------:R-:W-:Y:S04]  /*0320*/  BSSY.RECONVERGENT B0, `(.L_x_6) ;  /* 0x000000a000007945 */ /* 0x000fe80003800200 */
        /* <DEDUP_REMOVED lines=9> */
.L_x_7:
[----:B------:R-:W-:Y:S05]  /*03c0*/  BSYNC.RECONVERGENT B0 ;  /* 0x0000000000007941 */ /* 0x000fea0003800200 */
.L_x_6:
[----:B------:R-:W3:Y:S01]  /*03d0*/  LDCU.64 UR6, c[0x0][0x888] ;  /* 0x00011100ff0677ac */ /* 0x000ee20008000a00 */
[----:B------:R-:W-:Y:S02]  /*03e0*/  UISETP.EQ.U32.AND UP1, UPT, UR4, URZ, UPT ;  /* 0x000000ff0400728c */ /* 0x000fe4000bf22070 */
[----:B------:R-:W-:Y:S02]  /*03f0*/  UPLOP3.LUT UP2, UPT, UPT, UPT, UPT, 0x80, 0x8 ;  /* 0x000000000008789c */ /* 0x000fe40003f4f070 */
[----:B---3--:R-:W-:-:S04]  /*0400*/  UISETP.NE.U32.AND UP0, UPT, UR6, URZ, UPT ;  /* 0x000000ff0600728c */ /* 0x008fc8000bf05070 */
[----:B------:R-:W-:-:S04]  /*0410*/  UISETP.NE.AND.EX UP0, UPT, UR7, URZ, UPT, UP0 ;  /* 0x000000ff0700728c */ /* 0x000fc8000bf05300 */
[----:B------:R-:W-:-:S04]  /*0420*/  UISETP.EQ.OR.EX UP3, UPT, UR5, URZ, !UP0, UP1 ;  /* 0x000000ff0500728c */ /* 0x000fc8000c762710 */
[----:B------:R-:W-:-:S05]  /*0430*/  UP2UR UR53, UPR, URZ, 0x8 ;  /* 0x00000008ff357883 */ /* 0x000fca0008000000 */
[----:B------:R-:W-:Y:S07]  /*0440*/  BRA.U !UP3, `(.L_x_8) ;  /* 0x000000010b207547 */ /* 0x000fee000b800000 */
[----:B------:R-:W-:Y:S01]  /*0450*/  UISETP.NE.U32.AND UP2, UPT, UR4, URZ, UPT ;  /* 0x000000ff0400728c */ /* 0x000fe2000bf45070 */
[----:B-----5:R-:W-:Y:S01]  /*0460*/  FSETP.NEU.AND P0, PT, R35, RZ, PT ;  /* 0x000000ff2300720b */ /* 0x020fe20003f0d000 */
[----:B------:R-:W-:Y:S02]  /*0470*/  USEL UR4, URZ, 0xffffffff, UP0 ;  /* 0xffffffffff047887 */ /* 0x000fe40008000000 */
[----:B------:R-:W-:-:S10]  /*0480*/  UISETP.NE.AND.EX UP2, UPT, UR5, URZ, UPT, UP2 ;  /* 0x000000ff0500728c */ /* 0x000fd4000bf45320 */
[----:B------:R-:W-:Y:S01]  /*0490*/  VOTEU.ANY UP1, P0 ;  /* 0x0000000000ff7886 */ /* 0x000fe20000020100 */
[----:B------:R-:W-:-:S04]  /*04a0*/  @!UP2 USEL UR4, URZ, 0xffffffff, UP1 ;  /* 0xffffffffff04a887 */ /* 0x000fc80008800000 */
[----:B------:R-:W-:-:S04]  /*04b0*/  ULOP3.LUT UR4, UR4, 0x1, URZ, 0xc0, !UPT ;  /* 0x0000000104047892 */ /* 0x000fc8000f8ec0ff */
[----:B------:R-:W-:-:S11]  /*04c0*/  UISETP.NE.U32.AND UP2, UPT, UR4, 0x1, UPT ;  /* 0x000000010400788c */ /* 0x000fd6000bf45070 */
.L_x_8:
[----:B-12---:R-:W1:Y:S01]  /*04d0*/  SHFL.IDX PT, R2, R65, RZ, 0x1f ;  /* 0x00001fff41027589 */ /* 0x006e6200000e0000 */
[----:B------:R-:W-:-:S04]  /*04e0*/  UISETP.NE.AND UP1, UPT, UR8, 0x2, UPT ;  /* 0x000000020800788c */ /* 0x000fc8000bf25270 */
[----:B------:R-:W-:Y:S01]  /*04f0*/  USEL UR6, URZ, 0x1, UP1 ;  /* 0x00000001ff067887 */ /* 0x000fe20008800000 */
[----:B-1----:R-:W-:-:S13]  /*0500*/  ISETP.NE.AND P0, PT, R2, RZ, PT ;  /* 0x000000ff0200720c */ /* 0x002fda0003f05270 */
[----:B------:R-:W-:Y:S05]  /*0510*/  @P0 BRA `(.L_x_9) ;  /* 0x0000000000580947 */ /* 0x000fea0003800000 */
[----:B------:R-:W1:Y:S01]  /*0520*/  S2UR UR5, SR_CgaCtaId ;  /* 0x00000000000579c3 */ /* 0x000e620000008800 */
[----:B------:R-:W-:Y:S01]  /*0530*/  UMOV UR7, 0x400 ;  /* 0x0000040000077882 */ /* 0x000fe20000000000 */
[----:B------:R-:W-:Y:S01]  /*0540*/  UMOV UR4, 0x1 ;  /* 0x0000000100047882 */ /* 0x000fe20000000000 */
[----:B------:R-:W-:Y:S01]  /*0550*/  ELECT P0, URZ, PT ;  /* 0x0000000000ff782f */ /* 0x000fe20003800000 */
[----:B------:R-:W-:-:S04]  /*0560*/  UIADD3 UR10, UPT, UPT, -UR4, 0x100000, URZ ;  /* 0x00100000040a7890 */ /* 0x000fc8000fffe1ff */
[----:B------:R-:W-:Y:S02]  /*0570*/  USHF.L.U32 UR11, UR10, 0xb, URZ ;  /* 0x0000000b0a0b7899 */ /* 0x000fe400080006ff */
[----:B------:R-:W-:Y:S02]  /*0580*/  USHF.L.U32 UR10, UR10, 0x1, URZ ;  /* 0x000000010a0a7899 */ /* 0x000fe400080006ff */
[----:B-1----:R-:W-:Y:S01]  /*0590*/  ULEA UR5, UR5, UR7, 0x18 ;  /* 0x0000000705057291 */ /* 0x002fe2000f8ec0ff */
[----:B------:R-:W1:Y:S11]  /*05a0*/  FENCE.VIEW.ASYNC.S ;  /* 0x00000000000073c6 */ /* 0x000e760000000000 */
[----:B-1----:R1:W2:Y:S01]  /*05b0*/  SYNCS.EXCH.64 URZ, [UR5], UR10 ;  /* 0x0000000a05ff75b2 */ /* 0x0022a20008000100 */
[----:B------:R1:W3:Y:S01]  /*05c0*/  SYNCS.EXCH.64 URZ, [UR5+0x30], UR10 ;  /* 0x0000300a05ff75b2 */ /* 0x0002e20008000100 */
[----:B------:R1:W4:Y:S01]  /*05d0*/  SYNCS.EXCH.64 URZ, [UR5+0x8], UR10 ;  /* 0x0000080a05ff75b2 */ /* 0x0003220008000100 */
[----:B------:R1:W1:Y:S01]  /*05e0*/  SYNCS.EXCH.64 URZ, [UR5+0x38], UR10 ;  /* 0x0000380a05ff75b2 */ /* 0x0002620008000100 */
        /* <DEDUP_REMOVED lines=8> */
[----:B------:R-:W-:Y:S01]  /*0670*/  NOP ;  /* 0x0000000000007918 */ /* 0x000fe20000000000 */
.L_x_9:
[----:B------:R-:W2:Y:S01]  /*0680*/  SHFL.IDX PT, R2, R65, RZ, 0x1f ;  /* 0x00001fff41027589 */ /* 0x000ea200000e0000 */
[----:B------:R-:W-:Y:S01]  /*0690*/  NOP ;  /* 0x0000000000007918 */ /* 0x000fe20000000000 */
[----:B--2---:R-:W-:-:S13]  /*06a0*/  ISETP.NE.AND P0, PT, R2, 0x1, PT ;  /* 0x000000010200780c */ /* 0x004fda0003f05270 */
[----:B------:R-:W-:Y:S05]  /*06b0*/  @P0 BRA `(.L_x_10) ;  /* 0x0000000000500947 */ /* 0x000fea0003800000 */
[----:B------:R-:W2:Y:S01]  /*06c0*/  S2UR UR7, SR_CgaCtaId ;  /* 0x00000000000779c3 */ /* 0x000ea20000008800 */
[----:B------:R-:W-:Y:S01]  /*06d0*/  UMOV UR9, 0x400 ;  /* 0x0000040000097882 */ /* 0x000fe20000000000 */
[----:B-1----:R-:W-:Y:S01]  /*06e0*/  UMOV UR5, 0x20 ;  /* 0x0000002000057882 */ /* 0x002fe20000000000 */
[----:B------:R-:W-:Y:S01]  /*06f0*/  UMOV UR4, 0x80 ;  /* 0x0000008000047882 */ /* 0x000fe20000000000 */
[----:B------:R-:W-:-:S04]  /*0700*/  UIADD3 UR10, UPT, UPT, -UR5, 0x100000, URZ ;  /* 0x00100000050a7890 */ /* 0x000fc8000fffe1ff */
[----:B------:R-:W-:Y:S02]  /*0710*/  USHF.L.U32 UR11, UR10, 0xb, URZ ;  /* 0x0000000b0a0b7899 */ /* 0x000fe400080006ff */
[----:B------:R-:W-:Y:S02]  /*0720*/  USHF.L.U32 UR10, UR10, 0x1, URZ ;  /* 0x000000010a0a7899 */ /* 0x000fe400080006ff */
[----:B------:R-:W-:-:S04]  /*0730*/  UIADD3 UR4, UPT, UPT, -UR4, 0x100000, URZ ;  /* 0x0010000004047890 */ /* 0x000fc8000fffe1ff */
[----:B------:R-:W-:Y:S02]  /*0740*/  USHF.L.U32 UR5, UR4, 0xb, URZ ;  /* 0x0000000b04057899 */ /* 0x000fe400080006ff */
[----:B------:R-:W-:Y:S01]  /*0750*/  USHF.L.U32 UR4, UR4, 0x1, URZ ;  /* 0x0000000104047899 */ /* 0x000fe200080006ff */
[----:B------:R-:W-:Y:S01]  /*0760*/  ELECT P0, URZ, PT ;  /* 0x0000000000ff782f */ /* 0x000fe20003800000 */
[----:B--2---:R-:W-:Y:S01]  /*0770*/  ULEA UR7, UR7, UR9, 0x18 ;  /* 0x0000000907077291 */ /* 0x004fe2000f8ec0ff */
[----:B------:R-:W1:Y:S11]  /*0780*/  FENCE.VIEW.ASYNC.S ;  /* 0x00000000000073c6 */ /* 0x000e760000000000 */
[----:B-1----:R2:W1:Y:S01]  /*0790*/  SYNCS.EXCH.64 URZ, [UR7+0x60], UR10 ;  /* 0x0000600a07ff75b2 */ /* 0x0024620008000100 */
[----:B------:R2:W1:Y:S01]  /*07a0*/  SYNCS.EXCH.64 URZ, [UR7+0x78], UR4 ;  /* 0x0000780407ff75b2 */ /* 0x0004620008000100 */
[----:B------:R2:W1:Y:S01]  /*07b0*/  SYNCS.EXCH.64 URZ, [UR7+0x68], UR10 ;  /* 0x0000680a07ff75b2 */ /* 0x0004620008000100 */
[----:B------:R2:W1:Y:S01]  /*07c0*/  SYNCS.EXCH.64 URZ, [UR7+0x80], UR4 ;  /* 0x0000800407ff75b2 */ /* 0x0004620008000100 */
[----:B------:R2:W1:Y:S01]  /*07d0*/  SYNCS.EXCH.64 URZ, [UR7+0x70], UR10 ;  /* 0x0000700a07ff75b2 */ /* 0x0004620008000100 */
[----:B------:R2:W1:Y:S02]  /*07e0*/  SYNCS.EXCH.64 URZ, [UR7+0x88], UR4 ;  /* 0x0000880407ff75b2 */ /* 0x0004640008000100 */
[----:B--2---:R-:W-:Y:S01]  /*07f0*/  NOP ;  /* 0x0000000000007918 */ /* 0x004fe20000000000 */
.L_x_10:
[----:B------:R-:W2:Y:S01]  /*0800*/  SHFL.IDX PT, R2, R65, RZ, 0x1f ;  /* 0x00001fff41027589 */ /* 0x000ea200000e0000 */
[----:B------:R-:W-:Y:S01]  /*0810*/  NOP ;  /* 0x0000000000007918 */ /* 0x000fe20000000000 */
[----:B--2---:R-:W-:-:S13]  /*0820*/  ISETP.NE.AND P0, PT, R2, 0x3, PT ;  /* 0x000000030200780c */ /* 0x004fda0003f05270 */
[----:B------:R-:W-:Y:S05]  /*0830*/  @P0 BRA `(.L_x_11) ;  /* 0x0000000000300947 */ /* 0x000fea0003800000 */
[----:B-1----:R-:W1:Y:S01]  /*0840*/  S2UR UR5, SR_CgaCtaId ;  /* 0x00000000000579c3 */ /* 0x002e620000008800 */
        /* <DEDUP_REMOVED lines=8> */
[----:B-1----:R2:W1:Y:S01]  /*08d0*/  SYNCS.EXCH.64 URZ, [UR5+0x90], UR10 ;  /* 0x0000900a05ff75b2 */ /* 0x0024620008000100 */
[----:B------:R2:W1:Y:S02]  /*08e0*/  SYNCS.EXCH.64 URZ, [UR5+0x98], UR10 ;  /* 0x0000980a05ff75b2 */ /* 0x0004640008000100 */
[----:B--2---:R-:W-:Y:S01]  /*08f0*/  NOP ;  /* 0x0000000000007918 */ /* 0x004fe20000000000 */
.L_x_11:
[----:B------:R-:W2:Y:S01]  /*0900*/  SHFL.IDX PT, R2, R65, RZ, 0x1f ;  /* 0x00001fff41027589 */ /* 0x000ea200000e0000 */
[----:B------:R-:W-:Y:S01]  /*0910*/  NOP ;  /* 0x0000000000007918 */ /* 0x000fe20000000000 */
[----:B--2---:R-:W-:-:S13]  /*0920*/  ISETP.NE.AND P0, PT, R2, 0x4, PT ;  /* 0x000000040200780c */ /* 0x004fda0003f05270 */
[----:B------:R-:W-:Y:S05]  /*0930*/  @P0 BRA `(.L_x_12) ;  /* 0x00000000004c0947 */ /* 0x000fea0003800000 */
[----:B-1----:R-:W1:Y:S01]  /*0940*/  S2UR UR5, SR_CgaCtaId ;  /* 0x00000000000579c3 */ /* 0x002e620000008800 */
[----:B------:R-:W-:Y:S01]  /*0950*/  UMOV UR9, 0x100 ;  /* 0x0000010000097882 */ /* 0x000fe20000000000 */
[----:B------:R-:W-:Y:S01]  /*0960*/  UMOV UR7, 0x400 ;  /* 0x0000040000077882 */ /* 0x000fe20000000000 */
[----:B------:R-:W-:Y:S01]  /*0970*/  USEL UR9, UR9, 0xe0, UP2 ;  /* 0x000000e009097887 */ /* 0x000fe20009000000 */
[----:B------:R-:W-:Y:S01]  /*0980*/  UMOV UR4, 0x1 ;  /* 0x0000000100047882 */ /* 0x000fe20000000000 */
[----:B------:R-:W-:Y:S01]  /*0990*/  ELECT P0, URZ, PT ;  /* 0x0000000000ff782f */ /* 0x000fe20003800000 */
[----:B------:R-:W-:-:S04]  /*09a0*/  UIADD3 UR10, UPT, UPT, -UR4, 0x100000, URZ ;  /* 0x00100000040a7890 */ /* 0x000fc8000fffe1ff */
[----:B------:R-:W-:Y:S02]  /*09b0*/  USHF.L.U32 UR11, UR10, 0xb, URZ ;  /* 0x0000000b0a0b7899 */ /* 0x000fe400080006ff */
[----:B------:R-:W-:Y:S02]  /*09c0*/  USHF.L.U32 UR10, UR10, 0x1, URZ ;  /* 0x000000010a0a7899 */ /* 0x000fe400080006ff */
[----:B------:R-:W-:-:S04]  /*09d0*/  UIADD3 UR12, UPT, UPT, -UR9, 0x100000, URZ ;  /* 0x00100000090c7890 */ /* 0x000fc8000fffe1ff */
[----:B------:R-:W-:Y:S02]  /*09e0*/  USHF.L.U32 UR13, UR12, 0xb, URZ ;  /* 0x0000000b0c0d7899 */ /* 0x000fe400080006ff */
[----:B------:R-:W-:Y:S02]  /*09f0*/  USHF.L.U32 UR12, UR12, 0x1, URZ ;  /* 0x000000010c0c7899 */ /* 0x000fe400080006ff */
[----:B-1----:R-:W-:Y:S01]  /*0a00*/  ULEA UR5, UR5, UR7, 0x18 ;  /* 0x0000000705057291 */ /* 0x002fe2000f8ec0ff */
[----:B------:R-:W1:Y:S11]  /*0a10*/  FENCE.VIEW.ASYNC.S ;  /* 0x00000000000073c6 */ /* 0x000e760000000000 */
[----:B-1----:R2:W1:Y:S01]  /*0a20*/  SYNCS.EXCH.64 URZ, [UR5+0xa0], UR10 ;  /* 0x0000a00a05ff75b2 */ /* 0x0024620008000100 */
[----:B------:R2:W1:Y:S01]  /*0a30*/  SYNCS.EXCH.64 URZ, [UR5+0xb0], UR12 ;  /* 0x0000b00c05ff75b2 */ /* 0x0004620008000100 */
[----:B------:R2:W1:Y:S01]  /*0a40*/  SYNCS.EXCH.64 URZ, [UR5+0xa8], UR10 ;  /* 0x0000a80a05ff75b2 */ /* 0x0004620008000100 */
[----:B------:R2:W1:Y:S02]  /*0a50*/  SYNCS.EXCH.64 URZ, [UR5+0xb8], UR12 ;  /* 0x0000b80c05ff75b2 */ /* 0x0004640008000100 */
[----:B--2---:R-:W-:Y:S01]  /*0a60*/  NOP ;  /* 0x0000000000007918 */ /* 0x004fe20000000000 */
.L_x_12:
        /* <DEDUP_REMOVED lines=22> */
[----:B------:R2:W1:Y:S01]  /*0bd0*/  SYNCS.EXCH.64 URZ, [UR7+0xf0], UR4 ;  /* 0x0000f00407ff75b2 */ /* 0x0004620008000100 */
[----:B------:R2:W1:Y:S01]  /*0be0*/  SYNCS.EXCH.64 URZ, [UR7+0xd8], UR10 ;  /* 0x0000d80a07ff75b2 */ /* 0x0004620008000100 */
[----:B------:R2:W1:Y:S02]  /*0bf0*/  SYNCS.EXCH.64 URZ, [UR7+0xf8], UR4 ;  /* 0x0000f80407ff75b2 */ /* 0x0004640008000100 */
[----:B--2---:R-:W-:Y:S01]  /*0c00*/  NOP ;  /* 0x0000000000007918 */ /* 0x004fe20000000000 */
.L_x_13:
        /* <DEDUP_REMOVED lines=18> */
.L_x_14:
[----:B-1----:R-:W1:Y:S01]  /*0d30*/  S2UR UR5, SR_CTAID.X ;  /* 0x00000000000579c3 */ /* 0x002e620000002500 */
[----:B------:R-:W-:-:S05]  /*0d40*/  CS2R.32 R59, SR_CgaSize ;  /* 0x00000000003b7805 */ /* 0x000fca0000008a00 */
[----:B------:R-:W-:-:S05]  /*0d50*/  IMAD R59, R59, -0xa0, RZ ;  /* 0xffffff603b3b7824 */ /* 0x000fca00078e02ff */
[----:B------:R-:W-:-:S14]  /*0d60*/  R2UR UR9, R59 ;  /* 0x000000003b0972ca */ /* 0x000fdc00000e0000 */
[----:B------:R-:W2:Y:S01]  /*0d70*/  LDCU UR9, c[0x0][UR9+0x2b0] ;  /* 0x00005600090977ac */ /* 0x000ea20008000800 */
[----:B------:R-:W-:Y:S01]  /*0d80*/  NOP ;  /* 0x0000000000007918 */ /* 0x000fe20000000000 */
[----:B------:R-:W-:-:S05]  /*0d90*/  CS2R.32 R59, SR_CgaSize ;  /* 0x00000000003b7805 */ /* 0x000fca0000008a00 */
[----:B------:R-:W-:-:S05]  /*0da0*/  IMAD R59, R59, -0xa0, RZ ;  /* 0xffffff603b3b7824 */ /* 0x000fca00078e02ff */
[----:B------:R-:W-:-:S14]  /*0db0*/  R2UR UR7, R59 ;  /* 0x000000003b0772ca */ /* 0x000fdc00000e0000 */
[----:B------:R-:W3:Y:S01]  /*0dc0*/  LDCU UR7, c[0x0][UR7+0x2b4] ;  /* 0x00005680070777ac */ /* 0x000ee20008000800 */
[----:B------:R-:W4:Y:S08]  /*0dd0*/  S2UR UR4, SR_CTAID.Y ;  /* 0x00000000000479c3 */ /* 0x000f300000002600 */
[----:B------:R-:W3:Y:S01]  /*0de0*/  LDC R10, c[0x0][0xb24] ;  /* 0x0002c900ff0a7b82 */ /* 0x000ee20000000800 */
[----:B-1----:R-:W-:-:S02]  /*0df0*/  I2FP.F32.U32 R59, UR5 ;  /* 0x00000005003b7c45 */ /* 0x002fc40008201000 */
[----:B------:R-:W-:-:S05]  /*0e00*/  CS2R.32 R3, SR_CgaSize ;  /* 0x0000000000037805 */ /* 0x000fca0000008a00 */
[----:B------:R-:W-:-:S06]  /*0e10*/  IMAD R3, R3, -0xa0, RZ ;  /* 0xffffff6003037824 */ /* 0x000fcc00078e02ff */
[----:B------:R-:W1:Y:S01]  /*0e20*/  LDC R3, c[0x0][R3+0x2a0] ;  /* 0x0000a80003037b82 */ /* 0x000e620000000800 */
[----:B------:R-:W-:Y:S01]  /*0e30*/  MOV R21, UR5 ;  /* 0x0000000500157c02 */ /* 0x000fe20008000f00 */
[----:B--2---:R-:W-:Y:S01]  /*0e40*/  FMUL R59, R59, UR9 ;  /* 0x000000093b3b7c20 */ /* 0x004fe20008400000 */
[----:B----4-:R-:W-:Y:S02]  /*0e50*/  I2FP.F32.U32 R58, UR4 ;  /* 0x00000004003a7c45 */ /* 0x010fe40008201000 */
[----:B------:R-:W-:-:S05]  /*0e60*/  CS2R.32 R2, SR_CgaSize ;  /* 0x0000000000027805 */ /* 0x000fca0000008a00 */
[----:B------:R-:W-:-:S06]  /*0e70*/  IMAD R2, R2, -0xa0, RZ ;  /* 0xffffff6002027824 */ /* 0x000fcc00078e02ff */
[----:B------:R-:W2:Y:S01]  /*0e80*/  LDC R2, c[0x0][R2+0x2a4] ;  /* 0x0000a90002027b82 */ /* 0x000ea20000000800 */
[----:B------:R-:W-:Y:S01]  /*0e90*/  MOV R20, UR4 ;  /* 0x0000000400147c02 */ /* 0x000fe20008000f00 */
[----:B------:R-:W4:Y:S01]  /*0ea0*/  F2I.U32.TRUNC.NTZ R59, R59 ;  /* 0x0000003b003b7305 */ /* 0x000f22000020f000 */
[----:B---3--:R-:W-:-:S05]  /*0eb0*/  FMUL R58, R58, UR7 ;  /* 0x000000073a3a7c20 */ /* 0x008fca0008400000 */
[----:B------:R-:W-:Y:S01]  /*0ec0*/  BAR.SYNC.DEFER_BLOCKING 0x0 ;  /* 0x0000000000007b1d */ /* 0x000fe20000010000 */
[----:B------:R-:W-:-:S05]  /*0ed0*/  ISETP.GE.AND P0, PT, R10, 0x1, PT ;  /* 0x000000010a00780c */ /* 0x000fca0003f06270 */
[----:B------:R-:W3:Y:S02]  /*0ee0*/  F2I.U32.TRUNC.NTZ R58, R58 ;  /* 0x0000003a003a7305 */ /* 0x000ee4000020f000 */
[----:B------:R-:W2:Y:S01]  /*0ef0*/  S2UR UR36, SR_CTAID.Z ;  /* 0x00000000002479c3 */ /* 0x000ea20000002700 */
[----:B----4-:R-:W-:-:S05]  /*0f00*/  IADD3 R59, PT, PT, -R59, RZ, RZ ;  /* 0x000000ff3b3b7210 */ /* 0x010fca0007ffe1ff */
[----:B-1----:R-:W-:Y:S01]  /*0f10*/  IMAD R59, R3, R59, UR5 ;  /* 0x00000005033b7e24 */ /* 0x002fe2000f8e023b */
[----:B---3--:R-:W-:-:S05]  /*0f20*/  IADD3 R58, PT, PT, -R58, RZ, RZ ;  /* 0x000000ff3a3a7210 */ /* 0x008fca0007ffe1ff */
[----:B--2---:R-:W-:Y:S01]  /*0f30*/  IMAD R58, R2, R58, UR4 ;  /* 0x00000004023a7e24 */ /* 0x004fe2000f8e023a */
[----:B------:R-:W-:Y:S06]  /*0f40*/  @!P0 BRA `(.L_x_15) ;  /* 0x0000000000b88947 */ /* 0x000fec0003800000 */
[----:B------:R-:W1:Y:S01]  /*0f50*/  LDC.64 R4, c[0x0][0xb18] ;  /* 0x0002c600ff047b82 */ /* 0x000e620000000a00 */
[----:B------:R-:W-:-:S07]  /*0f60*/  ISETP.NE.AND P0, PT, R10, 0x1, PT ;  /* 0x000000010a00780c */ /* 0x000fce0003f05270 */
[----:B------:R-:W2:Y:S08]  /*0f70*/  LDC R9, c[0x0][0xb0c] ;  /* 0x0002c300ff097b82 */ /* 0x000eb00000000800 */
[----:B------:R-:W3:Y:S08]  /*0f80*/  LDC R12, c[0x0][0x370] ;  /* 0x0000dc00ff0c7b82 */ /* 0x000ef00000000800 */
[----:B------:R-:W4:Y:S01]  /*0f90*/  LDC R11, c[0x0][0x374] ;  /* 0x0000dd00ff0b7b82 */ /* 0x000f220000000800 */
[----:B-1----:R-:W-:-:S07]  /*0fa0*/  ISETP.NE.AND P1, PT, R4, 0x1, PT ;  /* 0x000000010400780c */ /* 0x002fce0003f25270 */
[----:B------:R-:W3:Y:S01]  /*0fb0*/  LDC.64 R6, c[0x0][0xb10] ;  /* 0x0002c400ff067b82 */ /* 0x000ee20000000a00 */
[----:B--2---:R-:W-:-:S07]  /*0fc0*/  ISETP.NE.AND P2, PT, R9, 0x1, PT ;  /* 0x000000010900780c */ /* 0x004fce0003f45270 */
[----:B------:R-:W1:Y:S08]  /*0fd0*/  LDC R8, c[0x0][0xb20] ;  /* 0x0002c800ff087b82 */ /* 0x000e700000000800 */
[----:B------:R-:W2:Y:S01]  /*0fe0*/  LDC.64 R2, c[0x0][0xb28] ;  /* 0x0002ca00ff027b82 */ /* 0x000ea20000000a00 */
[----:B----4-:R-:W-:-:S04]  /*0ff0*/  IMAD.HI.U32 R13, R11, R5, RZ ;  /* 0x000000050b0d7227 */ /* 0x010fc800078e00ff */
[----:B------:R-:W-:-:S04]  /*1000*/  IMAD.HI.U32 R5, R20, R5, RZ ;  /* 0x0000000514057227 */ /* 0x000fc800078e00ff */
[----:B---3--:R-:W-:-:S05]  /*1010*/  IMAD.HI.U32 R14, R12, R6, RZ ;  /* 0x000000060c0e7227 */ /* 0x008fca00078e00ff */
[-C--:B------:R-:W-:Y:S01]  /*1020*/  @P2 SHF.R.U32.HI R12, RZ, R7.reuse, R14 ;  /* 0x00000007ff0c2219 */ /* 0x080fe2000001160e */
[----:B------:R-:W-:Y:S01]  /*1030*/  IMAD.HI.U32 R14, R21, R6, RZ ;  /* 0x00000006150e7227 */ /* 0x000fe200078e00ff */
[-C--:B-1----:R-:W-:Y:S02]  /*1040*/  @P1 SHF.R.U32.HI R11, RZ, R8.reuse, R13 ;  /* 0x00000008ff0b1219 */ /* 0x082fe4000001160d */
[----:B------:R-:W-:Y:S02]  /*1050*/  SHF.R.U32.HI R5, RZ, R8, R5 ;  /* 0x00000008ff057219 */ /* 0x000fe40000011605 */
[----:B------:R-:W-:Y:S02]  /*1060*/  SHF.R.U32.HI R14, RZ, R7, R14 ;  /* 0x00000007ff0e7219 */ /* 0x000fe4000001160e */
[----:B------:R-:W-:Y:S01]  /*1070*/  SEL R5, R20, R5, !P1 ;  /* 0x0000000514057207 */ /* 0x000fe20004800000 */
[----:B--2---:R-:W-:Y:S01]  /*1080*/  IMAD.HI.U32 R13, R11, R2, RZ ;  /* 0x000000020b0d7227 */ /* 0x004fe200078e00ff */
[----:B------:R-:W-:-:S03]  /*1090*/  SEL R14, R21, R14, !P2 ;  /* 0x0000000e150e7207 */ /* 0x000fc60005000000 */
[----:B------:R-:W-:Y:S01]  /*10a0*/  IMAD.HI.U32 R6, R12, R2, RZ ;  /* 0x000000020c067227 */ /* 0x000fe200078e00ff */
[----:B------:R-:W-:-:S04]  /*10b0*/  @P0 SHF.R.U32.HI R11, RZ, R3, R13 ;  /* 0x00000003ff0b0219 */ /* 0x000fc8000001160d */
[----:B------:R-:W-:Y:S01]  /*10c0*/  @P0 SHF.R.U32.HI R12, RZ, R3, R6 ;  /* 0x00000003ff0c0219 */ /* 0x000fe20000011606 */
[----:B------:R-:W-:-:S04]  /*10d0*/  IMAD R11, R11, R10, RZ ;  /* 0x0000000a0b0b7224 */ /* 0x000fc800078e02ff */
[----:B------:R-:W-:Y:S01]  /*10e0*/  IMAD R6, R12, R10, RZ ;  /* 0x0000000a0c067224 */ /* 0x000fe200078e02ff */
[----:B------:R-:W-:-:S04]  /*10f0*/  ISETP.GE.AND P1, PT, R5, R11, PT ;  /* 0x0000000b0500720c */ /* 0x000fc80003f26270 */
[----:B------:R-:W-:Y:S01]  /*1100*/  ISETP.GE.OR P1, PT, R14, R6, P1 ;  /* 0x000000060e00720c */ /* 0x000fe20000f26670 */
[----:B------:R-:W-:-:S05]  /*1110*/  IMAD.HI.U32 R6, R5, R2, RZ ;  /* 0x0000000205067227 */ /* 0x000fca00078e00ff */
[----:B------:R-:W-:-:S04]  /*1120*/  SHF.R.U32.HI R6, RZ, R3, R6 ;  /* 0x00000003ff067219 */ /* 0x000fc80000011606 */
[----:B------:R-:W-:-:S03]  /*1130*/  SEL R6, R5, R6, !P0 ;  /* 0x0000000605067207 */ /* 0x000fc60004000000 */
[----:B------:R-:W-:Y:S01]  /*1140*/  @!P1 IMAD.HI.U32 R7, R14, R2, RZ ;  /* 0x000000020e079227 */ /* 0x000fe200078e00ff */
[----:B------:R-:W-:-:S04]  /*1150*/  IADD3 R2, PT, PT, -R6, RZ, RZ ;  /* 0x000000ff06027210 */ /* 0x000fc80007ffe1ff */
[----:B------:R-:W-:Y:S01]  /*1160*/  @!P1 SHF.R.U32.HI R3, RZ, R3, R7 ;  /* 0x00000003ff039219 */ /* 0x000fe20000011607 */
[----:B------:R-:W-:Y:S01]  /*1170*/  IMAD R2, R10, R2, R5 ;  /* 0x000000020a027224 */ /* 0x000fe200078e0205 */
[----:B------:R-:W-:Y:S02]  /*1180*/  IADD3 R7, PT, PT, -R5, RZ, RZ ;  /* 0x000000ff05077210 */ /* 0x000fe40007ffe1ff */
[----:B------:R-:W-:-:S03]  /*1190*/  @!P1 SEL R3, R14, R3, !P0 ;  /* 0x000000030e039207 */ /* 0x000fc60004000000 */
[----:B------:R-:W-:Y:S02]  /*11a0*/  IMAD R7, R4, R7, R20 ;  /* 0x0000000704077224 */ /* 0x000fe400078e0214 */
[--C-:B------:R-:W-:Y:S02]  /*11b0*/  @!P1 IMAD.IADD R6, R6, 0x1, -R3.reuse ;  /* 0x0000000106069824 */ /* 0x100fe400078e0a03 */
[----:B------:R-:W-:Y:S01]  /*11c0*/  @!P1 IMAD R3, R2, R12, R3 ;  /* 0x0000000c02039224 */ /* 0x000fe200078e0203 */
[----:B------:R-:W-:Y:S01]  /*11d0*/  IADD3 R2, PT, PT, -R14, RZ, RZ ;  /* 0x000000ff0e027210 */ /* 0x000fe20007ffe1ff */
[----:B------:R-:W-:Y:S02]  /*11e0*/  @!P1 IMAD R5, R6, R10, R14 ;  /* 0x0000000a06059224 */ /* 0x000fe400078e020e */
[----:B------:R-:W-:Y:S02]  /*11f0*/  @!P1 IMAD.MOV.U32 R14, RZ, RZ, R3 ;  /* 0x000000ffff0e9224 */ /* 0x000fe400078e0003 */
[----:B------:R-:W-:-:S02]  /*1200*/  IMAD R2, R9, R2, R21 ;  /* 0x0000000209027224 */ /* 0x000fc400078e0215 */
[----:B------:R-:W-:Y:S02]  /*1210*/  IMAD R20, R5, R4, R7 ;  /* 0x0000000405147224 */ /* 0x000fe400078e0207 */
[----:B------:R-:W-:Y:S02]  /*1220*/  IMAD R21, R14, R9, R2 ;  /* 0x000000090e157224 */ /* 0x000fe400078e0202 */
.L_x_15:
[----:B------:R-:W1:Y:S01]  /*1230*/  LDCU UR4, c[0x0][0xb30] ;  /* 0x00016600ff0477ac */ /* 0x000e620008000800 */
[----:B------:R-:W2:Y:S08]  /*1240*/  S2UR UR37, SR_CgaCtaId ;  /* 0x00000000002579c3 */ /* 0x000eb00000008800 */
[----:B------:R-:W3:Y:S01]  /*1250*/  LDC R26, c[0x0][0xb24] ;  /* 0x0002c900ff1a7b82 */ /* 0x000ee20000000800 */
[----:B-1----:R-:W-:-:S09]  /*1260*/  UISETP.NE.AND UP1, UPT, UR4, 0x1, UPT ;  /* 0x000000010400788c */ /* 0x002fd2000bf25270 */
[----:B--2---:R-:W-:Y:S05]  /*1270*/  BRA.U UP1, `(.L_x_16) ;  /* 0x0000000101407547 */ /* 0x004fea000b800000 */
[----:B------:R-:W1:Y:S08]  /*1280*/  LDC.64 R4, c[0x0][0xb10] ;  /* 0x0002c400ff047b82 */ /* 0x000e700000000a00 */
[----:B------:R-:W2:Y:S08]  /*1290*/  LDC.64 R2, c[0x0][0xb18] ;  /* 0x0002c600ff027b82 */ /* 0x000eb00000000a00 */
[----:B------:R-:W4:Y:S08]  /*12a0*/  LDC R6, c[0x0][0xb20] ;  /* 0x0002c800ff067b82 */ /* 0x000f300000000800 */
[----:B------:R-:W3:Y:S01]  /*12b0*/  LDC R7, c[0x0][0xb0c] ;  /* 0x0002c300ff077b82 */ /* 0x000ee20000000800 */
[----:B-1----:R-:W-:-:S05]  /*12c0*/  IMAD.HI.U32 R4, R21, R4, RZ ;  /* 0x0000000415047227 */ /* 0x002fca00078e00ff */
[----:B------:R-:W-:Y:S01]  /*12d0*/  SHF.R.U32.HI R4, RZ, R5, R4 ;  /* 0x00000005ff047219 */ /* 0x000fe20000011604 */
[----:B--2---:R-:W-:Y:S01]  /*12e0*/  IMAD.HI.U32 R3, R20, R3, RZ ;  /* 0x0000000314037227 */ /* 0x004fe200078e00ff */
[----:B------:R-:W-:-:S04]  /*12f0*/  ISETP.NE.AND P0, PT, R2, 0x1, PT ;  /* 0x000000010200780c */ /* 0x000fc80003f05270 */
[----:B----4-:R-:W-:-:S04]  /*1300*/  SHF.R.U32.HI R3, RZ, R6, R3 ;  /* 0x00000006ff037219 */ /* 0x010fc80000011603 */
[----:B------:R-:W-:Y:S02]  /*1310*/  SEL R3, R20, R3, !P0 ;  /* 0x0000000314037207 */ /* 0x000fe40004000000 */
[----:B---3--:R-:W-:-:S04]  /*1320*/  ISETP.NE.AND P1, PT, R7, 0x1, PT ;  /* 0x000000010700780c */ /* 0x008fc80003f25270 */
[----:B------:R-:W-:-:S05]  /*1330*/  SEL R4, R21, R4, !P1 ;  /* 0x0000000415047207 */ /* 0x000fca0004800000 */
[----:B------:R-:W-:Y:S02]  /*1340*/  IMAD.IADD R5, R3, 0x1, -R4 ;  /* 0x0000000103057824 */ /* 0x000fe400078e0a04 */
[----:B------:R-:W-:Y:S02]  /*1350*/  IMAD.IADD R3, R4, 0x1, -R3 ;  /* 0x0000000104037824 */ /* 0x000fe400078e0a03 */
[----:B------:R-:W-:Y:S02]  /*1360*/  IMAD R21, R5, R7, R21 ;  /* 0x0000000705157224 */ /* 0x000fe400078e0215 */
[----:B------:R-:W-:-:S07]  /*1370*/  IMAD R20, R3, R2, R20 ;  /* 0x0000000203147224 */ /* 0x000fce00078e0214 */
.L_x_16:
[----:B------:R-:W-:Y:S01]  /*1380*/  BAR.SYNC.DEFER_BLOCKING 0x0 ;  /* 0x0000000000007b1d */ /* 0x000fe20000010000 */
[----:B------:R-:W-:Y:S01]  /*1390*/  UISETP.NE.AND UP1, UPT, UR8, 0x2, UPT ;  /* 0x000000020800788c */ /* 0x000fe2000bf25270 */
[----:B------:R-:W-:Y:S02]  /*13a0*/  ISETP.NE.OR P5, PT, R0, 0x2, !P5 ;  /* 0x000000020000780c */ /* 0x000fe40006fa5670 */
[----:B------:R-:W-:-:S06]  /*13b0*/  LOP3.LUT R2, R70, 0x1f, RZ, 0xc0, !PT ;  /* 0x0000001f46027812 */ /* 0x000fcc00078ec0ff */
[----:B------:R-:W-:Y:S05]  /*13c0*/  BRA.U UP1, `(.L_x_17) ;  /* 0x0000001101f47547 */ /* 0x000fea000b800000 */
[----:B------:R-:W1:Y:S01]  /*13d0*/  LDCU UR13, c[0x0][0x38c] ;  /* 0x00007180ff0d77ac */ /* 0x000e620008000800 */
[----:B------:R-:W2:Y:S01]  /*13e0*/  LDC R8, c[0x0][0x370] ;  /* 0x0000dc00ff087b82 */ /* 0x000ea20000000800 */
[----:B------:R-:W-:Y:S01]  /*13f0*/  PLOP3.LUT P1, PT, PT, PT, UP2, 0x80, 0x8 ;  /* 0x000000000008781c */ /* 0x000fe20003f2f028 */
[----:B------:R-:W-:Y:S01]  /*1400*/  IMAD.MOV.U32 R15, RZ, RZ, 0x1 ;  /* 0x00000001ff0f7424 */ /* 0x000fe200078e00ff */
[----:B------:R-:W-:Y:S01]  /*1410*/  ISETP.EQ.OR P4, PT, R2, RZ, P5 ;  /* 0x000000ff0200720c */ /* 0x000fe20002f82670 */
[----:B------:R-:W-:Y:S01]  /*1420*/  IMAD.MOV.U32 R14, RZ, RZ, RZ ;  /* 0x000000ffff0e7224 */ /* 0x000fe200078e00ff */
[----:B------:R-:W-:Y:S02]  /*1430*/  PLOP3.LUT P1, PT, P1, PT, PT, 0x8, 0x80 ;  /* 0x000000000080781c */ /* 0x000fe40000f2e170 */
[----:B------:R-:W-:Y:S01]  /*1440*/  CS2R R12, SRZ ;  /* 0x00000000000c7805 */ /* 0x000fe2000001ff00 */
[----:B------:R-:W-:Y:S01]  /*1450*/  IMAD.MOV.U32 R11, RZ, RZ, 0x1 ;  /* 0x00000001ff0b7424 */ /* 0x000fe200078e00ff */
[----:B------:R-:W4:Y:S01]  /*1460*/  LDC R0, c[0x0][0x374] ;  /* 0x0000dd00ff007b82 */ /* 0x000f220000000800 */
[----:B------:R-:W2:Y:S01]  /*1470*/  LDCU.64 UR22, c[0x0][0x348] ;  /* 0x00006900ff1677ac */ /* 0x000ea20008000a00 */
[----:B------:R-:W-:Y:S01]  /*1480*/  UMOV UR6, URZ ;  /* 0x000000ff00067c82 */ /* 0x000fe20008000000 */
[----:B-1----:R-:W-:-:S04]  /*1490*/  UIADD3 UR5, UPT, UPT, UR13, 0x7f, URZ ;  /* 0x0000007f0d057890 */ /* 0x002fc8000fffe0ff */
[----:B------:R-:W-:-:S04]  /*14a0*/  USHF.R.S32.HI UR4, URZ, 0x1f, UR5 ;  /* 0x0000001fff047899 */ /* 0x000fc80008011405 */
[----:B------:R-:W-:-:S04]  /*14b0*/  ULEA.HI UR4, UR4, UR5, URZ, 0x7 ;  /* 0x0000000504047291 */ /* 0x000fc8000f8f38ff */
[----:B------:R-:W-:Y:S02]  /*14c0*/  USHF.R.S32.HI UR15, URZ, 0x7, UR4 ;  /* 0x00000007ff0f7899 */ /* 0x000fe40008011404 */
[----:B------:R-:W-:Y:S02]  /*14d0*/  UIADD3 UR4, UPT, UPT, UR13, -0x1, URZ ;  /* 0xffffffff0d047890 */ /* 0x000fe4000fffe0ff */
[----:B------:R-:W-:Y:S02]  /*14e0*/  UISETP.LT.U32.AND UP0, UPT, UR15, 0x6, UPT ;  /* 0x000000060f00788c */ /* 0x000fe4000bf01070 */
[----:B------:R-:W-:Y:S02]  /*14f0*/  UISETP.GE.U32.AND UP1, UPT, UR4, -0xff, UPT ;  /* 0xffffff010400788c */ /* 0x000fe4000bf26070 */
[----:B------:R-:W-:Y:S02]  /*1500*/  USEL UR14, UR15, 0x6, UP0 ;  /* 0x000000060f0e7887 */ /* 0x000fe40008000000 */
[----:B------:R-:W-:-:S02]  /*1510*/  UIADD3 UR13, UPT, UPT, UR13, 0xfe, URZ ;  /* 0x000000fe0d0d7890 */ /* 0x000fc4000fffe0ff */
[----:B------:R-:W-:Y:S02]  /*1520*/  UIADD3 UR5, UPT, UPT, UR14, -0x1, URZ ;  /* 0xffffffff0e057890 */ /* 0x000fe4000fffe0ff */
[----:B------:R-:W-:-:S03]  /*1530*/  UIADD3 UR7, UPT, UPT, UR15, -UR14, URZ ;  /* 0x8000000e0f077290 */ /* 0x000fc6000fffe0ff */
[----:B------:R-:W-:-:S04]  /*1540*/  @UP1 UIADD3 UR5, UPT, UPT, UR14, URZ, URZ ;  /* 0x000000ff0e051290 */ /* 0x000fc8000fffe0ff */
[----:B--2---:R-:W-:-:S12]  /*1550*/  UIADD3 UR5, UPT, UPT, UR5, 0x1, URZ ;  /* 0x0000000105057890 */ /* 0x004fd8000fffe0ff */
.L_x_35:
[----:B------:R-:W-:Y:S01]  /*1560*/  UISETP.NE.AND UP0, UPT, UR37, URZ, UPT ;  /* 0x000000ff2500728c */ /* 0x000fe2000bf05270 */
[----:B------:R-:W1:Y:S08]  /*1570*/  S2UR UR37, SR_CgaCtaId ;  /* 0x00000000002579c3 */ /* 0x000e700000008800 */
[----:B------:R-:W-:Y:S05]  /*1580*/  BRA.U UP0, `(.L_x_18) ;  /* 0x0000000100347547 */ /* 0x000fea000b800000 */
[----:B------:R-:W2:Y:S01]  /*1590*/  S2R R2, SR_CgaCtaId ;  /* 0x0000000000027919 */ /* 0x000ea20000008800 */
[----:B------:R-:W-:-:S04]  /*15a0*/  MOV R3, 0x400 ;  /* 0x0000040000037802 */ /* 0x000fc80000000f00 */
[----:B--2---:R-:W-:Y:S02]  /*15b0*/  LEA R2, R2, R3, 0x18 ;  /* 0x0000000302027211 */ /* 0x004fe400078ec0ff */
[----:B------:R-:W-:-:S03]  /*15c0*/  SHF.L.U32 R3, R11, 0x1f, RZ ;  /* 0x0000001f0b037819 */ /* 0x000fc600000006ff */
[----:B------:R-:W-:-:S04]  /*15d0*/  IMAD R2, R12, 0x8, R2 ;  /* 0x000000080c027824 */ /* 0x000fc800078e0202 */
[----:B------:R-:W2:Y:S02]  /*15e0*/  SYNCS.PHASECHK.TRANS64.TRYWAIT P0, [R2+URZ+0x110], R3 ;  /* 0x00011003020075a7 */ /* 0x000ea400080011ff */
[----:B--2---:R-:W-:Y:S05]  /*15f0*/  @!P0 BRA `(.L_x_19) ;  /* 0x0000005800f88947 */ /* 0x004fea0003800000 */
.L_x_117:
[----:B------:R-:W-:Y:S01]  /*1600*/  VIADD R12, R12, 0x1 ;  /* 0x000000010c0c7836 */ /* 0x000fe20000000000 */
[----:B------:R2:W-:Y:S04]  /*1610*/  SYNCS.ARRIVE.TRANS64.A1T0 RZ, [R2+URZ+0x100], RZ ;  /* 0x000100ff02ff79a7 */ /* 0x0005e800081000ff */
[----:B------:R-:W-:-:S04]  /*1620*/  ISETP.NE.AND P0, PT, R12, 0x2, PT ;  /* 0x000000020c00780c */ /* 0x000fc80003f05270 */
[----:B------:R-:W-:Y:S02]  /*1630*/  SEL R12, R12, RZ, P0 ;  /* 0x000000ff0c0c7207 */ /* 0x000fe40000000000 */
[----:B--2---:R-:W-:-:S04]  /*1640*/  SEL R2, RZ, 0x1, P0 ;  /* 0x00000001ff027807 */ /* 0x004fc80000000000 */
[----:B------:R-:W-:-:S07]  /*1650*/  LOP3.LUT R11, R11, R2, RZ, 0x3c, !PT ;  /* 0x000000020b0b7212 */ /* 0x000fce00078e3cff */
.L_x_18:
[----:B------:R-:W-:Y:S01]  /*1660*/  UMOV UR4, 0x400 ;  /* 0x0000040000047882 */ /* 0x000fe20000000000 */
[----:B------:R-:W-:Y:S01]  /*1670*/  SHF.L.U32 R2, R15, 0x1f, RZ ;  /* 0x0000001f0f027819 */ /* 0x000fe200000006ff */
[----:B-1----:R-:W-:Y:S01]  /*1680*/  ULEA UR4, UR37, UR4, 0x18 ;  /* 0x0000000425047291 */ /* 0x002fe2000f8ec0ff */
[----:B------:R-:W-:Y:S01]  /*1690*/  R2UR UR35, R21 ;  /* 0x00000000152372ca */ /* 0x000fe200000e0000 */
[----:B------:R-:W-:Y:S01]  /*16a0*/  UISETP.GE.U32.AND UP0, UPT, UR13, 0xff, UPT ;  /* 0x000000ff0d00788c */ /* 0x000fe2000bf06070 */
[----:B------:R-:W-:Y:S01]  /*16b0*/  R2UR UR19, R20 ;  /* 0x00000000141372ca */ /* 0x000fe200000e0000 */
[----:B------:R-:W-:Y:S01]  /*16c0*/  ULEA UR8, UR6, UR4, 0x3 ;  /* 0x0000000406087291 */ /* 0x000fe2000f8e18ff */
[----:B------:R-:W-:-:S08]  /*16d0*/  UMOV UR29, URZ ;  /* 0x000000ff001d7c82 */ /* 0x000fd00008000000 */
[----:B------:R1:W2:Y:S01]  /*16e0*/  SYNCS.PHASECHK.TRANS64.TRYWAIT P0, [UR8+0x30], R2 ;  /* 0x00003002ff0075a7 */ /* 0x0002a20008001108 */
[----:B------:R-:W-:Y:S02]  /*16f0*/  USHF.L.U32 UR35, UR35, 0x6, URZ ;  /* 0x0000000623237899 */ /* 0x000fe400080006ff */
[----:B------:R-:W-:Y:S01]  /*1700*/  USHF.L.U32 UR19, UR19, 0x6, URZ ;  /* 0x0000000613137899 */ /* 0x000fe200080006ff */
[----:B------:R-:W-:Y:S11]  /*1710*/  BRA.U !UP0, `(.L_x_20) ;  /* 0x0000000108d47547 */ /* 0x000ff6000b800000 */
[----:B------:R-:W-:Y:S01]  /*1720*/  UMOV UR21, URZ ;  /* 0x000000ff00157c82 */ /* 0x000fe20008000000 */
[----:B------:R-:W-:-:S05]  /*1730*/  UMOV UR42, UR6 ;  /* 0x00000006002a7c82 */ /* 0x000fca0008000000 */
.L_x_25:
[----:B-1----:R-:W-:Y:S01]  /*1740*/  ULEA UR33, UR42, UR4, 0x3 ;  /* 0x000000042a217291 */ /* 0x002fe2000f8e18ff */
[----:B--2---:R-:W-:Y:S01]  /*1750*/  @!P5 MOV R3, 0x8000 ;  /* 0x000080000003d802 */ /* 0x004fe20000000f00 */
[----:B--2---:R-:W-:Y:S10]  /*1760*/  @P0 BRA `(.L_x_21) ;  /* 0x00000000000c0947 */ /* 0x004ff40003800000 */
[----:B------:R-:W-:-:S04]  /*1770*/  SHF.L.U32 R4, R15, 0x1f, RZ ;  /* 0x0000001f0f047819 */ /* 0x000fc800000006ff */
[----:B------:R-:W2:Y:S02]  /*1780*/  SYNCS.PHASECHK.TRANS64.TRYWAIT P0, [UR33+0x30], R4 ;  /* 0x00003004ff0075a7 */ /* 0x000ea40008001121 */
[----:B--2---:R-:W-:Y:S05]  /*1790*/  @!P0 BRA `(.L_x_22) ;  /* 0x0000005800a48947 */ /* 0x004fea0003800000 */
.L_x_21:
[----:B------:R2:W-:Y:S01]  /*17a0*/  @!P5 SYNCS.ARRIVE.TRANS64 RZ, [UR33], R3 ;  /* 0x00000003ffffd9a7 */ /* 0x0005e20008000021 */
[----:B------:R-:W-:Y:S04]  /*17b0*/  BSSY.RECONVERGENT B0, `(.L_x_23) ;  /* 0x0000003000007945 */ /* 0x000fe80003800200 */
[----:B------:R-:W-:Y:S05]  /*17c0*/  @P4 BRA `(.L_x_24) ;  /* 0x0000000000044947 */ /* 0x000fea0003800000 */
[----:B------:R-:W-:Y:S05]  /*17d0*/  BPT.TRAP 0x1 ;  /* 0x000000040000795c */ /* 0x000fea0000300000 */
.L_x_24:
[----:B------:R-:W-:Y:S05]  /*17e0*/  BSYNC.RECONVERGENT B0 ;  /* 0x0000000000007941 */ /* 0x000fea0003800200 */
.L_x_23:
[----:B------:R-:W-:Y:S02]  /*17f0*/  UIADD3 UR6, UPT, UPT, UR42, 0x1, URZ ;  /* 0x000000012a067890 */ /* 0x000fe4000fffe0ff */
[----:B------:R-:W-:Y:S02]  /*1800*/  UIADD3 UR40, UP1, UPT, UR22, 0x80, URZ ;  /* 0x0000008016287890 */ /* 0x000fe4000ff3e0ff */
[----:B------:R-:W-:Y:S02]  /*1810*/  UISETP.NE.AND UP0, UPT, UR6, 0x6, UPT ;  /* 0x000000060600788c */ /* 0x000fe4000bf05270 */
[----:B------:R-:W-:Y:S02]  /*1820*/  USHF.L.U32 UR34, UR21, 0x7, URZ ;  /* 0x0000000715227899 */ /* 0x000fe400080006ff */
[----:B------:R-:W-:Y:S02]  /*1830*/  USEL UR9, URZ, 0x1, UP0 ;  /* 0x00000001ff097887 */ /* 0x000fe40008000000 */
[----:B------:R-:W-:-:S02]  /*1840*/  USEL UR6, UR6, URZ, UP0 ;  /* 0x000000ff06067287 */ /* 0x000fc40008000000 */
[----:B------:R-:W-:Y:S02]  /*1850*/  UIADD3 UR38, UP0, UPT, UR22, 0x180, URZ ;  /* 0x0000018016267890 */ /* 0x000fe4000ff1e0ff */
[----:B------:R-:W-:Y:S01]  /*1860*/  ULEA UR8, UR6, UR4, 0x3 ;  /* 0x0000000406087291 */ /* 0x000fe2000f8e18ff */
[----:B------:R-:W-:Y:S01]  /*1870*/  LOP3.LUT R15, R15, UR9, RZ, 0x3c, !PT ;  /* 0x000000090f0f7c12 */ /* 0x000fe2000f8e3cff */
[----:B------:R-:W-:Y:S02]  /*1880*/  UIADD3.X UR41, UPT, UPT, URZ, UR23, URZ, UP1, !UPT ;  /* 0x00000017ff297290 */ /* 0x000fe40008ffe4ff */
[----:B------:R-:W-:Y:S01]  /*1890*/  UIADD3 UR26, UPT, UPT, UR34, 0x40, URZ ;  /* 0x00000040221a7890 */ /* 0x000fe2000fffe0ff */
[----:B-1----:R-:W-:Y:S01]  /*18a0*/  SHF.L.U32 R2, R15, 0x1f, RZ ;  /* 0x0000001f0f027819 */ /* 0x002fe200000006ff */
[----:B------:R-:W-:Y:S01]  /*18b0*/  UIADD3.X UR39, UPT, UPT, URZ, UR23, URZ, UP0, !UPT ;  /* 0x00000017ff277290 */ /* 0x000fe200087fe4ff */
[----:B------:R-:W-:Y:S02]  /*18c0*/  UMOV UR30, 0x0 ;  /* 0x00000000001e7882 */ /* 0x000fe40000000000 */
[----:B------:R1:W1:Y:S01]  /*18d0*/  SYNCS.PHASECHK.TRANS64.TRYWAIT P0, [UR8+0x30], R2 ;  /* 0x00003002ff0075a7 */ /* 0x0002620008001108 */
[----:B------:R-:W-:Y:S01]  /*18e0*/  ULEA UR8, UR42, UR4, 0xe ;  /* 0x000000042a087291 */ /* 0x000fe2000f8e70ff */
[----:B------:R-:W-:Y:S01]  /*18f0*/  UMOV UR31, 0x10000000 ;  /* 0x10000000001f7882 */ /* 0x000fe20000000000 */
[----:B------:R-:W-:-:S02]  /*1900*/  UMOV UR25, UR33 ;  /* 0x0000002100197c82 */ /* 0x000fc40008000000 */
[----:B------:R-:W-:Y:S02]  /*1910*/  UIADD3 UR32, UPT, UPT, UR8, 0x3400, URZ ;  /* 0x0000340008207890 */ /* 0x000fe4000fffe0ff */
[----:B------:R-:W-:Y:S02]  /*1920*/  UIADD3 UR24, UPT, UPT, UR8, 0x5400, URZ ;  /* 0x0000540008187890 */ /* 0x000fe4000fffe0ff */
[----:B------:R-:W-:Y:S02]  /*1930*/  UIADD3 UR16, UPT, UPT, UR8, 0x1b400, URZ ;  /* 0x0001b40008107890 */ /* 0x000fe4000fffe0ff */
[----:B------:R-:W-:Y:S01]  /*1940*/  UIADD3 UR8, UPT, UPT, UR8, 0x1d400, URZ ;  /* 0x0001d40008087890 */ /* 0x000fe2000fffe0ff */
[----:B------:R-:W-:Y:S01]  /*1950*/  UMOV UR27, UR35 ;  /* 0x00000023001b7c82 */ /* 0x000fe20008000000 */
[----:B------:R-:W-:Y:S01]  /*1960*/  UMOV UR28, UR36 ;  /* 0x00000024001c7c82 */ /* 0x000fe20008000000 */
[----:B------:R-:W-:Y:S01]  /*1970*/  UMOV UR17, UR33 ;  /* 0x0000002100117c82 */ /* 0x000fe20008000000 */
[----:B------:R-:W-:Y:S01]  /*1980*/  UMOV UR20, UR36 ;  /* 0x0000002400147c82 */ /* 0x000fe20008000000 */
[----:B------:R-:W-:Y:S01]  /*1990*/  UMOV UR18, UR34 ;  /* 0x0000002200127c82 */ /* 0x000fe20008000000 */
[----:B------:R1:W-:Y:S01]  /*19a0*/  UTMALDG.3D [UR32], [UR40], desc[UR30] ;  /* 0x00001e20280075b4 */ /* 0x0003e20008011000 */
[----:B------:R-:W-:Y:S01]  /*19b0*/  UMOV UR11, UR19 ;  /* 0x00000013000b7c82 */ /* 0x000fe20008000000 */
[----:B------:R-:W-:Y:S01]  /*19c0*/  UMOV UR12, UR36 ;  /* 0x00000024000c7c82 */ /* 0x000fe20008000000 */
[----:B------:R-:W-:Y:S01]  /*19d0*/  UMOV UR9, UR33 ;  /* 0x0000002100097c82 */ /* 0x000fe20008000000 */
[----:B------:R-:W-:Y:S01]  /*19e0*/  UMOV UR10, UR26 ;  /* 0x0000001a000a7c82 */ /* 0x000fe20008000000 */
[----:B------:R-:W-:Y:S01]  /*19f0*/  UIADD3 UR21, UPT, UPT, UR21, 0x1, URZ ;  /* 0x0000000115157890 */ /* 0x000fe2000fffe0ff */
[----:B------:R-:W-:Y:S01]  /*1a00*/  UMOV UR29, UR5 ;  /* 0x00000005001d7c82 */ /* 0x000fe20008000000 */
[----:B------:R1:W-:Y:S02]  /*1a10*/  UTMALDG.3D [UR24], [UR40], desc[UR30] ;  /* 0x00001e18280075b4 */ /* 0x0003e40008011000 */
[----:B------:R-:W-:Y:S01]  /*1a20*/  UISETP.NE.AND UP0, UPT, UR21, UR5, UPT ;  /* 0x000000051500728c */ /* 0x000fe2000bf05270 */
[----:B------:R-:W-:Y:S01]  /*1a30*/  UMOV UR42, UR6 ;  /* 0x00000006002a7c82 */ /* 0x000fe20008000000 */
[----:B------:R1:W-:Y:S01]  /*1a40*/  UTMALDG.3D [UR16], [UR38], desc[UR30] ;  /* 0x00001e10260075b4 */ /* 0x0003e20008011000 */
[----:B------:R1:W-:Y:S06]  /*1a50*/  UTMALDG.3D [UR8], [UR38], desc[UR30] ;  /* 0x00001e08260075b4 */ /* 0x0003ec0008011000 */
[----:B------:R-:W-:Y:S05]  /*1a60*/  BRA.U UP0, `(.L_x_25) ;  /* 0xfffffffd00347547 */ /* 0x000fea000b83ffff */
.L_x_20:
[----:B-1----:R-:W-:Y:S01]  /*1a70*/  ULEA UR8, UR6, UR4, 0x3 ;  /* 0x0000000406087291 */ /* 0x002fe2000f8e18ff */
[----:B------:R-:W-:Y:S01]  /*1a80*/  SHF.L.U32 R2, R15, 0x1f, RZ ;  /* 0x0000001f0f027819 */ /* 0x000fe200000006ff */
[----:B------:R-:W-:Y:S01]  /*1a90*/  @!P1 SYNCS.ARRIVE.TRANS64.A1T0 RZ, [UR4+0x98], RZ ;  /* 0x000098ffffff99a7 */ /* 0x000fe20008100004 */
[----:B------:R-:W-:-:S06]  /*1aa0*/  UISETP.GT.AND UP0, UPT, UR15, UR14, UPT ;  /* 0x0000000e0f00728c */ /* 0x000fcc000bf04270 */
[----:B--2---:R1:W2:Y:S03]  /*1ab0*/  SYNCS.PHASECHK.TRANS64.TRYWAIT P0, [UR8+0x30], R2 ;  /* 0x00003002ff0075a7 */ /* 0x0042a60008001108 */
[----:B------:R-:W-:Y:S05]  /*1ac0*/  BRA.U !UP0, `(.L_x_26) ;  /* 0x0000000108d07547 */ /* 0x000fea000b800000 */
[----:B------:R-:W-:Y:S01]  /*1ad0*/  UIADD3 UR21, UPT, UPT, UR7, UR29, URZ ;  /* 0x0000001d07157290 */ /* 0x000fe2000fffe0ff */
[----:B------:R-:W-:-:S11]  /*1ae0*/  UMOV UR42, UR6 ;  /* 0x00000006002a7c82 */ /* 0x000fd60008000000 */
.L_x_31:
[----:B-1----:R-:W-:Y:S01]  /*1af0*/  ULEA UR33, UR42, UR4, 0x3 ;  /* 0x000000042a217291 */ /* 0x002fe2000f8e18ff */
[----:B--2---:R-:W-:Y:S01]  /*1b00*/  @!P5 MOV R3, 0x8000 ;  /* 0x000080000003d802 */ /* 0x004fe20000000f00 */
[----:B--2---:R-:W-:Y:S10]  /*1b10*/  @P0 BRA `(.L_x_27) ;  /* 0x00000000000c0947 */ /* 0x004ff40003800000 */
[----:B------:R-:W-:-:S04]  /*1b20*/  SHF.L.U32 R4, R15, 0x1f, RZ ;  /* 0x0000001f0f047819 */ /* 0x000fc800000006ff */
[----:B------:R-:W2:Y:S02]  /*1b30*/  SYNCS.PHASECHK.TRANS64.TRYWAIT P0, [UR33+0x30], R4 ;  /* 0x00003004ff0075a7 */ /* 0x000ea40008001121 */
[----:B--2---:R-:W-:Y:S05]  /*1b40*/  @!P0 BRA `(.L_x_28) ;  /* 0x0000005400d08947 */ /* 0x004fea0003800000 */
.L_x_27:
[----:B------:R2:W-:Y:S01]  /*1b50*/  @!P5 SYNCS.ARRIVE.TRANS64 RZ, [UR33], R3 ;  /* 0x00000003ffffd9a7 */ /* 0x0005e20008000021 */
[----:B------:R-:W-:Y:S04]  /*1b60*/  BSSY.RECONVERGENT B0, `(.L_x_29) ;  /* 0x0000003000007945 */ /* 0x000fe80003800200 */
[----:B------:R-:W-:Y:S05]  /*1b70*/  @P4 BRA `(.L_x_30) ;  /* 0x0000000000044947 */ /* 0x000fea0003800000 */
[----:B------:R-:W-:Y:S05]  /*1b80*/  BPT.TRAP 0x1 ;  /* 0x000000040000795c */ /* 0x000fea0000300000 */
.L_x_30:
[----:B------:R-:W-:Y:S05]  /*1b90*/  BSYNC.RECONVERGENT B0 ;  /* 0x0000000000007941 */ /* 0x000fea0003800200 */
.L_x_29:
        /* <DEDUP_REMOVED lines=31> */
[----:B------:R-:W-:Y:S01]  /*1d90*/  UMOV UR10, UR26 ;  /* 0x0000001a000a7c82 */ /* 0x000fe20008000000 */
[----:B------:R-:W-:Y:S01]  /*1da0*/  UIADD3 UR29, UPT, UPT, UR29, 0x1, URZ ;  /* 0x000000011d1d7890 */ /* 0x000fe2000fffe0ff */
[----:B------:R1:W-:Y:S01]  /*1db0*/  UTMALDG.3D [UR24], [UR40], desc[UR30] ;  /* 0x00001e18280075b4 */ /* 0x0003e20008011000 */
[----:B------:R-:W-:-:S02]  /*1dc0*/  UMOV UR42, UR6 ;  /* 0x00000006002a7c82 */ /* 0x000fc40008000000 */
[----:B------:R-:W-:Y:S01]  /*1dd0*/  UISETP.NE.AND UP0, UPT, UR29, UR21, UPT ;  /* 0x000000151d00728c */ /* 0x000fe2000bf05270 */
[----:B------:R1:W-:Y:S01]  /*1de0*/  UTMALDG.3D [UR16], [UR38], desc[UR30] ;  /* 0x00001e10260075b4 */ /* 0x0003e20008011000 */
[----:B------:R1:W-:Y:S07]  /*1df0*/  UTMALDG.3D [UR8], [UR38], desc[UR30] ;  /* 0x00001e08260075b4 */ /* 0x0003ee0008011000 */
[----:B------:R-:W-:Y:S05]  /*1e00*/  BRA.U UP0, `(.L_x_31) ;  /* 0xfffffffd00387547 */ /* 0x000fea000b83ffff */
.L_x_26:
[C---:B-1----:R-:W-:Y:S01]  /*1e10*/  LEA R2, R14.reuse, UR4, 0x3 ;  /* 0x000000040e027c11 */ /* 0x042fe2000f8e18ff */
[----:B------:R-:W-:Y:S01]  /*1e20*/  NOP ;  /* 0x0000000000007918 */ /* 0x000fe20000000000 */
[----:B--2---:R-:W-:Y:S02]  /*1e30*/  SHF.L.U32 R3, R13, 0x1f, RZ ;  /* 0x0000001f0d037819 */ /* 0x004fe400000006ff */
[----:B------:R-:W-:Y:S02]  /*1e40*/  LEA R4, R14, UR4, 0x4 ;  /* 0x000000040e047c11 */ /* 0x000fe4000f8e20ff */
[----:B------:R-:W1:Y:S02]  /*1e50*/  SYNCS.PHASECHK.TRANS64.TRYWAIT P0, [R2+URZ+0xa0], R3 ;  /* 0x0000a003020075a7 */ /* 0x000e6400080011ff */
[----:B-1----:R-:W-:Y:S05]  /*1e60*/  @!P0 BRA `(.L_x_32) ;  /* 0x0000005400208947 */ /* 0x002fea0003800000 */
.L_x_120:
[----:B------:R-:W2:Y:S01]  /*1e70*/  LDS.128 R4, [R4+0x130] ;  /* 0x0001300004047984 */ /* 0x000ea20000000c00 */
[----:B---3--:R-:W-:Y:S01]  /*1e80*/  ISETP.GE.AND P0, PT, R26, 0x1, PT ;  /* 0x000000011a00780c */ /* 0x008fe20003f06270 */
[----:B-1----:R-:W-:Y:S01]  /*1e90*/  VIADD R2, R2, 0xb0 ;  /* 0x000000b002027836 */ /* 0x002fe20000000000 */
[----:B------:R-:W-:Y:S01]  /*1ea0*/  @!PT LDS RZ, [RZ] ;  /* 0x00000000fffff984 */ /* 0x000fe20000000800 */
[----:B------:R-:W-:Y:S01]  /*1eb0*/  @!PT LDS RZ, [RZ] ;  /* 0x00000000fffff984 */ /* 0x000fe20000000800 */
[----:B------:R-:W-:Y:S01]  /*1ec0*/  @!PT LDS RZ, [RZ] ;  /* 0x00000000fffff984 */ /* 0x000fe20000000800 */
[----:B------:R-:W-:Y:S01]  /*1ed0*/  @!PT LDS RZ, [RZ] ;  /* 0x00000000fffff984 */ /* 0x000fe20000000800 */
[----:B------:R1:W-:Y:S06]  /*1ee0*/  MEMBAR.ALL.CTA ;  /* 0x0000000000007992 */ /* 0x0003ec0000008000 */
[----:B-1----:R-:W1:Y:S01]  /*1ef0*/  FENCE.VIEW.ASYNC.S ;  /* 0x00000000000073c6 */ /* 0x002e620000000000 */
[----:B------:R-:W-:-:S04]  /*1f00*/  PRMT R2, RZ, 0x654, R2 ;  /* 0x00000654ff027816 */ /* 0x000fc80000000002 */
[----:B-1----:R1:W-:Y:S01]  /*1f10*/  SYNCS.ARRIVE.TRANS64.RED.A1T0 RZ, [R2+URZ], RZ ;  /* 0x000000ff02ff79a7 */ /* 0x0023e200081004ff */
[----:B--2---:R-:W-:-:S13]  /*1f20*/  LOP3.LUT P2, RZ, R6, 0x1, RZ, 0xc0, !PT ;  /* 0x0000000106ff7812 */ /* 0x004fda000784c0ff */
[----:B------:R-:W-:Y:S01]  /*1f30*/  @P2 SHF.R.U32.HI R3, RZ, 0x10, R5 ;  /* 0x00000010ff032819 */ /* 0x000fe20000011605 */
[----:B------:R-:W-:Y:S01]  /*1f40*/  VOTEU.ANY UP0, P2 ;  /* 0x0000000000ff7886 */ /* 0x000fe20001000100 */
[----:B------:R-:W-:Y:S02]  /*1f50*/  @P2 MOV R10, R4 ;  /* 0x00000004000a2202 */ /* 0x000fe40000000f00 */
[----:B------:R-:W-:Y:S02]  /*1f60*/  @P2 R2UR.BROADCAST UR8, R3 ;  /* 0x00000000030822ca */ /* 0x000fe400008e0000 */
[----:B------:R-:W-:-:S11]  /*1f70*/  @P2 LOP3.LUT R9, R5, 0xffff, RZ, 0xc0, !PT ;  /* 0x0000ffff05092812 */ /* 0x000fd600078ec0ff */
[----:B------:R-:W-:Y:S01]  /*1f80*/  @UP0 UMOV UR36, UR8 ;  /* 0x0000000800240c82 */ /* 0x000fe20008000000 */
[----:B-1----:R-:W-:Y:S05]  /*1f90*/  @!P0 BRA `(.L_x_33) ;  /* 0x0000000000b88947 */ /* 0x002fea0003800000 */
[----:B------:R-:W4:Y:S01]  /*1fa0*/  LDC.64 R4, c[0x0][0xb18] ;  /* 0x0002c600ff047b82 */ /* 0x000f220000000a00 */
[----:B------:R-:W-:-:S07]  /*1fb0*/  ISETP.NE.AND P3, PT, R26, 0x1, PT ;  /* 0x000000011a00780c */ /* 0x000fce0003f65270 */
[----:B------:R-:W1:Y:S08]  /*1fc0*/  LDC.64 R6, c[0x0][0xb10] ;  /* 0x0002c400ff067b82 */ /* 0x000e700000000a00 */
[----:B------:R-:W2:Y:S08]  /*1fd0*/  LDC R16, c[0x0][0xb20] ;  /* 0x0002c800ff107b82 */ /* 0x000eb00000000800 */
[----:B------:R-:W3:Y:S01]  /*1fe0*/  LDC R17, c[0x0][0xb0c] ;  /* 0x0002c300ff117b82 */ /* 0x000ee20000000800 */
[----:B----4-:R-:W-:Y:S01]  /*1ff0*/  IMAD.HI.U32 R19, R0, R5, RZ ;  /* 0x0000000500137227 */ /* 0x010fe200078e00ff */
[----:B------:R-:W-:-:S03]  /*2000*/  ISETP.NE.AND P0, PT, R4, 0x1, PT ;  /* 0x000000010400780c */ /* 0x000fc60003f05270 */
[----:B------:R-:W-:-:S03]  /*2010*/  IMAD.HI.U32 R5, R9, R5, RZ ;  /* 0x0000000509057227 */ /* 0x000fc600078e00ff */
[----:B------:R-:W4:Y:S01]  /*2020*/  LDC.64 R2, c[0x0][0xb28] ;  /* 0x0002ca00ff027b82 */ /* 0x000f220000000a00 */
[----:B-1----:R-:W-:-:S04]  /*2030*/  IMAD.HI.U32 R20, R8, R6, RZ ;  /* 0x0000000608147227 */ /* 0x002fc800078e00ff */
[----:B------:R-:W-:Y:S01]  /*2040*/  IMAD.HI.U32 R21, R10, R6, RZ ;  /* 0x000000060a157227 */ /* 0x000fe200078e00ff */
[----:B------:R-:W-:Y:S02]  /*2050*/  SHF.R.U32.HI R20, RZ, R7, R20 ;  /* 0x00000007ff147219 */ /* 0x000fe40000011614 */
[-C--:B--2---:R-:W-:Y:S02]  /*2060*/  SHF.R.U32.HI R19, RZ, R16.reuse, R19 ;  /* 0x00000010ff137219 */ /* 0x084fe40000011613 */
[----:B------:R-:W-:Y:S02]  /*2070*/  SHF.R.U32.HI R5, RZ, R16, R5 ;  /* 0x00000010ff057219 */ /* 0x000fe40000011605 */
[----:B------:R-:W-:Y:S02]  /*2080*/  SEL R19, R0, R19, !P0 ;  /* 0x0000001300137207 */ /* 0x000fe40004000000 */
[----:B------:R-:W-:Y:S02]  /*2090*/  SHF.R.U32.HI R21, RZ, R7, R21 ;  /* 0x00000007ff157219 */ /* 0x000fe40000011615 */
[----:B---3--:R-:W-:-:S02]  /*20a0*/  ISETP.NE.AND P1, PT, R17, 0x1, PT ;  /* 0x000000011100780c */ /* 0x008fc40003f25270 */
[----:B------:R-:W-:Y:S02]  /*20b0*/  SEL R5, R9, R5, !P0 ;  /* 0x0000000509057207 */ /* 0x000fe40004000000 */
[----:B------:R-:W-:Y:S02]  /*20c0*/  SEL R20, R8, R20, !P1 ;  /* 0x0000001408147207 */ /* 0x000fe40004800000 */
[----:B------:R-:W-:Y:S01]  /*20d0*/  SEL R21, R10, R21, !P1 ;  /* 0x000000150a157207 */ /* 0x000fe20004800000 */
[----:B----4-:R-:W-:-:S04]  /*20e0*/  IMAD.HI.U32 R18, R19, R2, RZ ;  /* 0x0000000213127227 */ /* 0x010fc800078e00ff */
        /* <DEDUP_REMOVED lines=10> */
[----:B------:R-:W-:-:S04]  /*2190*/  @!P0 IMAD.HI.U32 R7, R21, R2, RZ ;  /* 0x0000000215078227 */ /* 0x000fc800078e00ff */
[----:B------:R-:W-:Y:S01]  /*21a0*/  IMAD.MOV R2, RZ, RZ, -R6 ;  /* 0x000000ffff027224 */ /* 0x000fe200078e0a06 */
[----:B------:R-:W-:Y:S02]  /*21b0*/  @!P0 SHF.R.U32.HI R3, RZ, R3, R7 ;  /* 0x00000003ff038219 */ /* 0x000fe40000011607 */
[----:B------:R-:W-:Y:S01]  /*21c0*/  IADD3 R7, PT, PT, -R5, RZ, RZ ;  /* 0x000000ff05077210 */ /* 0x000fe20007ffe1ff */
[----:B------:R-:W-:Y:S01]  /*21d0*/  IMAD R2, R26, R2, R5 ;  /* 0x000000021a027224 */ /* 0x000fe200078e0205 */
        /* <DEDUP_REMOVED lines=10> */
.L_x_33:
[----:B------:R-:W1:Y:S02]  /*2280*/  LDCU UR8, c[0x0][0xb30] ;  /* 0x00016600ff0877ac */ /* 0x000e640008000800 */
[----:B-1----:R-:W-:-:S09]  /*2290*/  UISETP.NE.AND UP0, UPT, UR8, 0x1, UPT ;  /* 0x000000010800788c */ /* 0x002fd2000bf05270 */
[----:B------:R-:W-:Y:S05]  /*22a0*/  BRA.U UP0, `(.L_x_34) ;  /* 0x0000000100407547 */ /* 0x000fea000b800000 */
[----:B------:R-:W1:Y:S08]  /*22b0*/  LDC.64 R4, c[0x0][0xb10] ;  /* 0x0002c400ff047b82 */ /* 0x000e700000000a00 */
[----:B------:R-:W2:Y:S08]  /*22c0*/  LDC.64 R2, c[0x0][0xb18] ;  /* 0x0002c600ff027b82 */ /* 0x000eb00000000a00 */
[----:B------:R-:W3:Y:S08]  /*22d0*/  LDC R6, c[0x0][0xb20] ;  /* 0x0002c800ff067b82 */ /* 0x000ef00000000800 */
[----:B------:R-:W4:Y:S01]  /*22e0*/  LDC R7, c[0x0][0xb0c] ;  /* 0x0002c300ff077b82 */ /* 0x000f220000000800 */
[----:B-1----:R-:W-:-:S05]  /*22f0*/  IMAD.HI.U32 R4, R10, R4, RZ ;  /* 0x000000040a047227 */ /* 0x002fca00078e00ff */
[----:B------:R-:W-:Y:S01]  /*2300*/  SHF.R.U32.HI R4, RZ, R5, R4 ;  /* 0x00000005ff047219 */ /* 0x000fe20000011604 */
[----:B--2---:R-:W-:Y:S01]  /*2310*/  IMAD.HI.U32 R3, R9, R3, RZ ;  /* 0x0000000309037227 */ /* 0x004fe200078e00ff */
[----:B------:R-:W-:-:S04]  /*2320*/  ISETP.NE.AND P0, PT, R2, 0x1, PT ;  /* 0x000000010200780c */ /* 0x000fc80003f05270 */
[----:B---3--:R-:W-:-:S04]  /*2330*/  SHF.R.U32.HI R3, RZ, R6, R3 ;  /* 0x00000006ff037219 */ /* 0x008fc80000011603 */
[----:B------:R-:W-:Y:S02]  /*2340*/  SEL R3, R9, R3, !P0 ;  /* 0x0000000309037207 */ /* 0x000fe40004000000 */
[----:B----4-:R-:W-:-:S04]  /*2350*/  ISETP.NE.AND P1, PT, R7, 0x1, PT ;  /* 0x000000010700780c */ /* 0x010fc80003f25270 */
[----:B------:R-:W-:-:S05]  /*2360*/  SEL R4, R10, R4, !P1 ;  /* 0x000000040a047207 */ /* 0x000fca0004800000 */
[----:B------:R-:W-:Y:S02]  /*2370*/  IMAD.IADD R5, R3, 0x1, -R4 ;  /* 0x0000000103057824 */ /* 0x000fe400078e0a04 */
[----:B------:R-:W-:Y:S02]  /*2380*/  IMAD.IADD R3, R4, 0x1, -R3 ;  /* 0x0000000104037824 */ /* 0x000fe400078e0a03 */
[----:B------:R-:W-:Y:S02]  /*2390*/  IMAD R10, R5, R7, R10 ;  /* 0x00000007050a7224 */ /* 0x000fe400078e020a */
[----:B------:R-:W-:-:S07]  /*23a0*/  IMAD R9, R3, R2, R9 ;  /* 0x0000000203097224 */ /* 0x000fce00078e0209 */
.L_x_34:
[----:B------:R-:W-:Y:S01]  /*23b0*/  VIADD R14, R14, 0x1 ;  /* 0x000000010e0e7836 */ /* 0x000fe20000000000 */
[----:B------:R-:W-:Y:S01]  /*23c0*/  PLOP3.LUT P1, PT, PT, PT, PT, 0x80, 0x8 ;  /* 0x000000000008781c */ /* 0x000fe20003f2f070 */
[----:B------:R-:W-:Y:S02]  /*23d0*/  IMAD.IADD R21, R10, 0x1, R59 ;  /* 0x000000010a157824 */ /* 0x000fe400078e023b */
[----:B------:R-:W-:Y:S01]  /*23e0*/  IMAD.IADD R20, R9, 0x1, R58 ;  /* 0x0000000109147824 */ /* 0x000fe200078e023a */
[----:B------:R-:W-:-:S04]  /*23f0*/  ISETP.NE.AND P0, PT, R14, 0x2, PT ;  /* 0x000000020e00780c */ /* 0x000fc80003f05270 */
[----:B------:R-:W-:Y:S02]  /*2400*/  SEL R2, RZ, 0x1, P0 ;  /* 0x00000001ff027807 */ /* 0x000fe40000000000 */
[----:B------:R-:W-:Y:S02]  /*2410*/  SEL R14, R14, RZ, P0 ;  /* 0x000000ff0e0e7207 */ /* 0x000fe40000000000 */
[----:B------:R-:W-:Y:S01]  /*2420*/  LOP3.LUT R13, R13, R2, RZ, 0x3c, !PT ;  /* 0x000000020d0d7212 */ /* 0x000fe200078e3cff */
[----:B------:R-:W-:Y:S06]  /*2430*/  @P2 BRA `(.L_x_35) ;  /* 0xfffffff000482947 */ /* 0x000fec000383ffff */
[----:B------:R-:W-:Y:S01]  /*2440*/  UIADD3 UR4, UPT, UPT, UR4, 0x30, URZ ;  /* 0x0000003004047890 */ /* 0x000fe2000fffe0ff */
[----:B------:R-:W-:-:S03]  /*2450*/  SHF.L.U32 R2, R15, 0x1f, RZ ;  /* 0x0000001f0f027819 */ /* 0x000fc600000006ff */
[----:B------:R-:W-:-:S09]  /*2460*/  ULEA UR5, UR6, UR4, 0x3 ;  /* 0x0000000406057291 */ /* 0x000fd2000f8e18ff */
[----:B------:R-:W1:Y:S02]  /*2470*/  SYNCS.PHASECHK.TRANS64.TRYWAIT P0, [UR5], R2 ;  /* 0x00000002ff0075a7 */ /* 0x000e640008001105 */
[----:B-1----:R-:W-:Y:S05]  /*2480*/  @!P0 BRA `(.L_x_36) ;  /* 0x0000004c00ac8947 */ /* 0x002fea0003800000 */
.L_x_122:
[----:B------:R-:W-:-:S04]  /*2490*/  UIADD3 UR6, UPT, UPT, UR6, 0x1, URZ ;  /* 0x0000000106067890 */ /* 0x000fc8000fffe0ff */
[----:B------:R-:W-:-:S04]  /*24a0*/  UISETP.NE.AND UP0, UPT, UR6, 0x6, UPT ;  /* 0x000000060600788c */ /* 0x000fc8000bf05270 */
[----:B------:R-:W-:Y:S02]  /*24b0*/  USEL UR7, URZ, 0x1, UP0 ;  /* 0x00000001ff077887 */ /* 0x000fe40008000000 */
[----:B------:R-:W-:-:S04]  /*24c0*/  USEL UR6, UR6, URZ, UP0 ;  /* 0x000000ff06067287 */ /* 0x000fc80008000000 */
[----:B------:R-:W-:Y:S01]  /*24d0*/  ULEA UR5, UR6, UR4, 0x3 ;  /* 0x0000000406057291 */ /* 0x000fe2000f8e18ff */
[----:B-1----:R-:W-:-:S04]  /*24e0*/  LOP3.LUT R2, R15, UR7, RZ, 0x3c, !PT ;  /* 0x000000070f027c12 */ /* 0x002fc8000f8e3cff */
[----:B------:R-:W-:-:S04]  /*24f0*/  SHF.L.U32 R3, R2, 0x1f, RZ ;  /* 0x0000001f02037819 */ /* 0x000fc800000006ff */
[----:B------:R-:W1:Y:S02]  /*2500*/  SYNCS.PHASECHK.TRANS64.TRYWAIT P0, [UR5], R3 ;  /* 0x00000003ff0075a7 */ /* 0x000e640008001105 */
[----:B-1----:R-:W-:Y:S05]  /*2510*/  @!P0 BRA `(.L_x_37) ;  /* 0x0000004c00a08947 */ /* 0x002fea0003800000 */
.L_x_124:
[----:B------:R-:W-:-:S04]  /*2520*/  UIADD3 UR6, UPT, UPT, UR6, 0x1, URZ ;  /* 0x0000000106067890 */ /* 0x000fc8000fffe0ff */
[----:B------:R-:W-:-:S04]  /*2530*/  UISETP.NE.AND UP0, UPT, UR6, 0x6, UPT ;  /* 0x000000060600788c */ /* 0x000fc8000bf05270 */
[----:B------:R-:W-:Y:S02]  /*2540*/  USEL UR7, URZ, 0x1, UP0 ;  /* 0x00000001ff077887 */ /* 0x000fe40008000000 */
[----:B------:R-:W-:-:S04]  /*2550*/  USEL UR6, UR6, URZ, UP0 ;  /* 0x000000ff06067287 */ /* 0x000fc80008000000 */
[----:B------:R-:W-:Y:S01]  /*2560*/  ULEA UR5, UR6, UR4, 0x3 ;  /* 0x0000000406057291 */ /* 0x000fe2000f8e18ff */
[----:B------:R-:W-:-:S04]  /*2570*/  LOP3.LUT R2, R2, UR7, RZ, 0x3c, !PT ;  /* 0x0000000702027c12 */ /* 0x000fc8000f8e3cff */
[----:B-1----:R-:W-:-:S04]  /*2580*/  SHF.L.U32 R3, R2, 0x1f, RZ ;  /* 0x0000001f02037819 */ /* 0x002fc800000006ff */
[----:B------:R-:W1:Y:S02]  /*2590*/  SYNCS.PHASECHK.TRANS64.TRYWAIT P0, [UR5], R3 ;  /* 0x00000003ff0075a7 */ /* 0x000e640008001105 */
[----:B-1----:R-:W-:Y:S05]  /*25a0*/  @!P0 BRA `(.L_x_38) ;  /* 0x0000004c00948947 */ /* 0x002fea0003800000 */
.L_x_126:
        /* <DEDUP_REMOVED lines=9> */
.L_x_128:
        /* <DEDUP_REMOVED lines=9> */
.L_x_130:
[----:B------:R-:W-:-:S04]  /*26d0*/  UIADD3 UR6, UPT, UPT, UR6, 0x1, URZ ;  /* 0x0000000106067890 */ /* 0x000fc8000fffe0ff */
[----:B------:R-:W-:-:S04]  /*26e0*/  UISETP.NE.AND UP0, UPT, UR6, 0x6, UPT ;  /* 0x000000060600788c */ /* 0x000fc8000bf05270 */
[----:B------:R-:W-:Y:S02]  /*26f0*/  USEL UR5, URZ, 0x1, UP0 ;  /* 0x00000001ff057887 */ /* 0x000fe40008000000 */
[----:B------:R-:W-:-:S04]  /*2700*/  USEL UR6, UR6, URZ, UP0 ;  /* 0x000000ff06067287 */ /* 0x000fc80008000000 */
[----:B------:R-:W-:Y:S01]  /*2710*/  ULEA UR6, UR6, UR4, 0x3 ;  /* 0x0000000406067291 */ /* 0x000fe2000f8e18ff */
[----:B------:R-:W-:-:S04]  /*2720*/  LOP3.LUT R2, R2, UR5, RZ, 0x3c, !PT ;  /* 0x0000000502027c12 */ /* 0x000fc8000f8e3cff */
[----:B------:R-:W-:Y:S01]  /*2730*/  SHF.L.U32 R2, R2, 0x1f, RZ ;  /* 0x0000001f02027819 */ /* 0x000fe200000006ff */
[----:B-1--4-:R-:W-:-:S07]  /*2740*/  IMAD.U32 R0, RZ, RZ, UR6 ;  /* 0x00000006ff007e24 */ /* 0x012fce000f8e00ff */
.L_x_41:
[----:B-1----:R1:W2:Y:S02]  /*2750*/  SYNCS.PHASECHK.TRANS64.TRYWAIT P0, [R0+URZ], R2 ;  /* 0x00000002000075a7 */ /* 0x0022a400080011ff */
[----:B--2---:R-:W-:Y:S05]  /*2760*/  @!P0 NANOSLEEP.SYNCS 0x989680 ;  /* 0x009896800000895d */ /* 0x004fea0003900000 */
[----:B------:R-:W2:Y:S02]  /*2770*/  @!P0 SYNCS.PHASECHK.TRANS64 P0, [R0+URZ], R2 ;  /* 0x00000002000085a7 */ /* 0x000ea400080010ff */
[----:B--2---:R-:W-:Y:S05]  /*2780*/  @P0 EXIT ;  /* 0x000000000000094d */ /* 0x004fea0003800000 */
[----:B------:R-:W-:Y:S05]  /*2790*/  BRA `(.L_x_41) ;  /* 0xfffffffc00ec7947 */ /* 0x000fea000383ffff */
.L_x_17:
[----:B------:R-:W-:-:S04]  /*27a0*/  UISETP.NE.AND UP1, UPT, UR37, URZ, UPT ;  /* 0x000000ff2500728c */ /* 0x000fc8000bf25270 */
[----:B------:R-:W-:-:S09]  /*27b0*/  UISETP.NE.OR UP1, UPT, UR8, 0x1, UP1 ;  /* 0x000000010800788c */ /* 0x000fd20008f25670 */
[----:B------:R-:W-:Y:S05]  /*27c0*/  BRA.U UP1, `(.L_x_42) ;  /* 0x0000000501487547 */ /* 0x000fea000b800000 */
[----:B------:R-:W-:Y:S01]  /*27d0*/  ISETP.NE.AND P2, PT, R2, RZ, PT ;  /* 0x000000ff0200720c */ /* 0x000fe20003f45270 */
[----:B------:R-:W-:Y:S01]  /*27e0*/  IMAD.MOV.U32 R12, RZ, RZ, 0x1 ;  /* 0x00000001ff0c7424 */ /* 0x000fe200078e00ff */
[----:B------:R-:W-:Y:S02]  /*27f0*/  CS2R R10, SRZ ;  /* 0x00000000000a7805 */ /* 0x000fe4000001ff00 */
[----:B------:R-:W-:Y:S01]  /*2800*/  CS2R R8, SRZ ;  /* 0x0000000000087805 */ /* 0x000fe2000001ff00 */
[----:B------:R-:W-:Y:S01]  /*2810*/  UMOV UR4, 0x400 ;  /* 0x0000040000047882 */ /* 0x000fe20000000000 */
[----:B------:R-:W-:Y:S01]  /*2820*/  UMOV UR6, URZ ;  /* 0x000000ff00067c82 */ /* 0x000fe20008000000 */
[----:B------:R-:W-:-:S12]  /*2830*/  ULEA UR37, UR37, UR4, 0x18 ;  /* 0x0000000425257291 */ /* 0x000fd8000f8ec0ff */
.L_x_46:
[----:B------:R-:W-:Y:S02]  /*2840*/  LEA R0, R8, UR37, 0x3 ;  /* 0x0000002508007c11 */ /* 0x000fe4000f8e18ff */
[----:B------:R-:W-:-:S03]  /*2850*/  SHF.L.U32 R4, R9, 0x1f, RZ ;  /* 0x0000001f09047819 */ /* 0x000fc600000006ff */
[----:B------:R-:W-:Y:S01]  /*2860*/  VIADD R5, R0, 0x110 ;  /* 0x0000011000057836 */ /* 0x000fe20000000000 */
[----:B------:R-:W1:Y:S02]  /*2870*/  SYNCS.PHASECHK.TRANS64.TRYWAIT P0, [R0+URZ+0x100], R4 ;  /* 0x00010004000075a7 */ /* 0x000e6400080011ff */
[----:B-1----:R-:W-:Y:S05]  /*2880*/  @!P0 BRA `(.L_x_43) ;  /* 0x0000004c00248947 */ /* 0x002fea0003800000 */
.L_x_131:
[----:B------:R-:W-:Y:S01]  /*2890*/  ULEA UR5, UR6, UR37, 0x3 ;  /* 0x0000002506057291 */ /* 0x000fe2000f8e18ff */
[----:B-1----:R-:W-:Y:S01]  /*28a0*/  PRMT R0, RZ, 0x654, R5 ;  /* 0x00000654ff007816 */ /* 0x002fe20000000005 */
[----:B------:R-:W-:Y:S01]  /*28b0*/  @!P2 IMAD.MOV.U32 R4, RZ, RZ, 0x10 ;  /* 0x00000010ff04a424 */ /* 0x000fe200078e00ff */
[----:B------:R-:W-:Y:S01]  /*28c0*/  SHF.L.U32 R5, R12, 0x1f, RZ ;  /* 0x0000001f0c057819 */ /* 0x000fe200000006ff */
[----:B------:R-:W-:Y:S01]  /*28d0*/  UIADD3 UR4, UPT, UPT, UR5, 0xa0, URZ ;  /* 0x000000a005047890 */ /* 0x000fe2000fffe0ff */
[----:B------:R1:W-:Y:S05]  /*28e0*/  SYNCS.ARRIVE.TRANS64.RED.A1T0 RZ, [R0+URZ], RZ ;  /* 0x000000ff00ff79a7 */ /* 0x0003ea00081004ff */
[----:B------:R-:W-:Y:S01]  /*28f0*/  IMAD.U32 R6, RZ, RZ, UR4 ;  /* 0x00000004ff067e24 */ /* 0x000fe2000f8e00ff */
[----:B------:R-:W2:Y:S04]  /*2900*/  SYNCS.PHASECHK.TRANS64.TRYWAIT P0, [UR5+0xb0], R5 ;  /* 0x0000b005ff0075a7 */ /* 0x000ea80008001105 */
[----:B------:R-:W-:Y:S01]  /*2910*/  PRMT R6, R2, 0x654, R6 ;  /* 0x0000065402067816 */ /* 0x000fe20000000006 */
[----:B-12---:R-:W-:Y:S06]  /*2920*/  @!P0 BRA `(.L_x_44) ;  /* 0x0000004c00108947 */ /* 0x006fec0003800000 */
.L_x_133:
[----:B------:R-:W-:Y:S01]  /*2930*/  ULEA UR4, UR6, UR37, 0x4 ;  /* 0x0000002506047291 */ /* 0x000fe2000f8e20ff */
[----:B------:R-:W-:Y:S01]  /*2940*/  SEL R3, R6, R3, !P2 ;  /* 0x0000000306037207 */ /* 0x000fe20005000000 */
[----:B------:R-:W-:Y:S01]  /*2950*/  UIADD3 UR5, UPT, UPT, UR5, 0xa0, URZ ;  /* 0x000000a005057890 */ /* 0x000fe2000fffe0ff */
[----:B-1----:R-:W-:Y:S01]  /*2960*/  LEA R0, R11, UR37, 0x3 ;  /* 0x000000250b007c11 */ /* 0x002fe2000f8e18ff */
[----:B------:R-:W-:Y:S01]  /*2970*/  UIADD3 UR4, UPT, UPT, UR4, 0x130, URZ ;  /* 0x0000013004047890 */ /* 0x000fe2000fffe0ff */
[----:B------:R1:W-:Y:S01]  /*2980*/  @!P2 SYNCS.ARRIVE.TRANS64.RED RZ, [R3+URZ], R4 ;  /* 0x0000000403ffa9a7 */ /* 0x0003e200080004ff */
[----:B------:R-:W-:Y:S01]  /*2990*/  UIADD3 UR6, UPT, UPT, UR6, 0x1, URZ ;  /* 0x0000000106067890 */ /* 0x000fe2000fffe0ff */
[----:B------:R-:W-:-:S03]  /*29a0*/  VIADD R8, R8, 0x1 ;  /* 0x0000000108087836 */ /* 0x000fc60000000000 */
[----:B------:R-:W-:Y:S02]  /*29b0*/  UISETP.NE.AND UP0, UPT, UR6, 0x2, UPT ;  /* 0x000000020600788c */ /* 0x000fe4000bf05270 */
[----:B------:R-:W-:Y:S01]  /*29c0*/  ISETP.NE.AND P0, PT, R8, 0x2, PT ;  /* 0x000000020800780c */ /* 0x000fe20003f05270 */
[----:B------:R-:W-:Y:S06]  /*29d0*/  UGETNEXTWORKID.BROADCAST [UR4], [UR5] ;  /* 0x00000000040073ca */ /* 0x000fec0008000100 */
[----:B------:R-:W-:Y:S02]  /*29e0*/  USEL UR4, URZ, 0x1, UP0 ;  /* 0x00000001ff047887 */ /* 0x000fe40008000000 */
[----:B------:R-:W-:-:S04]  /*29f0*/  USEL UR6, UR6, URZ, UP0 ;  /* 0x000000ff06067287 */ /* 0x000fc80008000000 */
[----:B------:R-:W-:Y:S02]  /*2a00*/  LOP3.LUT R12, R12, UR4, RZ, 0x3c, !PT ;  /* 0x000000040c0c7c12 */ /* 0x000fe4000f8e3cff */
[----:B-1----:R-:W-:-:S04]  /*2a10*/  SHF.L.U32 R4, R10, 0x1f, RZ ;  /* 0x0000001f0a047819 */ /* 0x002fc800000006ff */
[----:B------:R-:W1:Y:S02]  /*2a20*/  SYNCS.PHASECHK.TRANS64.TRYWAIT P1, [R0+URZ+0xa0], R4 ;  /* 0x0000a004000075a7 */ /* 0x000e6400080211ff */
[----:B-1----:R-:W-:Y:S05]  /*2a30*/  @!P1 BRA `(.L_x_45) ;  /* 0x0000004800e49947 */ /* 0x002fea0003800000 */
.L_x_134:
[C---:B-1----:R-:W-:Y:S01]  /*2a40*/  LEA R4, R11.reuse, UR37, 0x4 ;  /* 0x000000250b047c11 */ /* 0x042fe2000f8e20ff */
[----:B------:R-:W-:Y:S01]  /*2a50*/  VIADD R0, R0, 0xb0 ;  /* 0x000000b000007836 */ /* 0x000fe20000000000 */
[----:B------:R-:W-:Y:S01]  /*2a60*/  SEL R8, R8, RZ, P0 ;  /* 0x000000ff08087207 */ /* 0x000fe20000000000 */
[----:B------:R-:W-:-:S03]  /*2a70*/  VIADD R11, R11, 0x1 ;  /* 0x000000010b0b7836 */ /* 0x000fc60000000000 */
[----:B------:R-:W1:Y:S01]  /*2a80*/  LDS.128 R4, [R4+0x130] ;  /* 0x0001300004047984 */ /* 0x000e620000000c00 */
[----:B------:R-:W-:Y:S02]  /*2a90*/  PRMT R0, RZ, 0x654, R0 ;  /* 0x00000654ff007816 */ /* 0x000fe40000000000 */
[C---:B------:R-:W-:Y:S01]  /*2aa0*/  ISETP.NE.AND P1, PT, R11.reuse, 0x2, PT ;  /* 0x000000020b00780c */ /* 0x040fe20003f25270 */
[----:B------:R-:W-:Y:S01]  /*2ab0*/  @!PT LDS RZ, [RZ] ;  /* 0x00000000fffff984 */ /* 0x000fe20000000800 */
[----:B------:R-:W-:Y:S01]  /*2ac0*/  @!PT LDS RZ, [RZ] ;  /* 0x00000000fffff984 */ /* 0x000fe20000000800 */
[----:B------:R-:W-:Y:S01]  /*2ad0*/  @!PT LDS RZ, [RZ] ;  /* 0x00000000fffff984 */ /* 0x000fe20000000800 */
[----:B------:R-:W-:Y:S01]  /*2ae0*/  @!PT LDS RZ, [RZ] ;  /* 0x00000000fffff984 */ /* 0x000fe20000000800 */
[----:B------:R2:W-:Y:S06]  /*2af0*/  MEMBAR.ALL.CTA ;  /* 0x0000000000007992 */ /* 0x0005ec0000008000 */
[----:B--2---:R-:W2:Y:S01]  /*2b00*/  FENCE.VIEW.ASYNC.S ;  /* 0x00000000000073c6 */ /* 0x004ea20000000000 */
[----:B------:R-:W-:Y:S01]  /*2b10*/  SEL R11, R11, RZ, P1 ;  /* 0x000000ff0b0b7207 */ /* 0x000fe20000800000 */
[----:B--2---:R2:W-:Y:S01]  /*2b20*/  SYNCS.ARRIVE.TRANS64.RED.A1T0 RZ, [R0+URZ], RZ ;  /* 0x000000ff00ff79a7 */ /* 0x0045e200081004ff */
[----:B-1----:R-:W-:-:S02]  /*2b30*/  LOP3.LUT P3, RZ, R6, 0x1, RZ, 0xc0, !PT ;  /* 0x0000000106ff7812 */ /* 0x002fc4000786c0ff */
[----:B------:R-:W-:-:S04]  /*2b40*/  SEL R4, RZ, 0x1, P1 ;  /* 0x00000001ff047807 */ /* 0x000fc80000800000 */
[----:B------:R-:W-:Y:S02]  /*2b50*/  LOP3.LUT R10, R10, R4, RZ, 0x3c, !PT ;  /* 0x000000040a0a7212 */ /* 0x000fe400078e3cff */
[----:B--2---:R-:W-:-:S04]  /*2b60*/  SEL R0, RZ, 0x1, P0 ;  /* 0x00000001ff007807 */ /* 0x004fc80000000000 */
[----:B------:R-:W-:Y:S01]  /*2b70*/  LOP3.LUT R9, R9, R0, RZ, 0x3c, !PT ;  /* 0x0000000009097212 */ /* 0x000fe200078e3cff */
[----:B------:R-:W-:Y:S06]  /*2b80*/  @P3 BRA `(.L_x_46) ;  /* 0xfffffffc002c3947 */ /* 0x000fec000383ffff */
[----:B------:R-:W-:Y:S01]  /*2b90*/  ULEA UR5, UR6, UR37, 0x3 ;  /* 0x0000002506057291 */ /* 0x000fe2000f8e18ff */
[----:B------:R-:W-:-:S08]  /*2ba0*/  SHF.L.U32 R2, R12, 0x1f, RZ ;  /* 0x0000001f0c027819 */ /* 0x000fd000000006ff */
[----:B------:R-:W1:Y:S02]  /*2bb0*/  SYNCS.PHASECHK.TRANS64 P0, [UR5+0xb0], R2 ;  /* 0x0000b002ff0075a7 */ /* 0x000e640008001005 */
[----:B-1----:R-:W-:Y:S05]  /*2bc0*/  @P0 BRA `(.L_x_47) ;  /* 0x0000000000080947 */ /* 0x002fea0003800000 */
[----:B------:R-:W1:Y:S02]  /*2bd0*/  SYNCS.PHASECHK.TRANS64.TRYWAIT P0, [UR5+0xb0], R2 ;  /* 0x0000b002ff0075a7 */ /* 0x000e640008001105 */
[----:B-1----:R-:W-:Y:S05]  /*2be0*/  @!P0 BRA `(.L_x_48) ;  /* 0x00000048008c8947 */ /* 0x002fea0003800000 */
.L_x_47:
[----:B------:R-:W-:-:S04]  /*2bf0*/  UIADD3 UR4, UPT, UPT, UR6, 0x1, URZ ;  /* 0x0000000106047890 */ /* 0x000fc8000fffe0ff */
[----:B------:R-:W-:-:S04]  /*2c00*/  UISETP.NE.AND UP0, UPT, UR4, 0x2, UPT ;  /* 0x000000020400788c */ /* 0x000fc8000bf05270 */
[----:B------:R-:W-:Y:S02]  /*2c10*/  USEL UR7, URZ, 0x1, UP0 ;  /* 0x00000001ff077887 */ /* 0x000fe40008000000 */
[----:B------:R-:W-:-:S04]  /*2c20*/  USEL UR4, UR4, URZ, UP0 ;  /* 0x000000ff04047287 */ /* 0x000fc80008000000 */
[----:B------:R-:W-:Y:S01]  /*2c30*/  ULEA UR4, UR4, UR37, 0x3 ;  /* 0x0000002504047291 */ /* 0x000fe2000f8e18ff */
[----:B-1----:R-:W-:-:S04]  /*2c40*/  LOP3.LUT R2, R12, UR7, RZ, 0x3c, !PT ;  /* 0x000000070c027c12 */ /* 0x002fc8000f8e3cff */
[----:B------:R-:W-:-:S04]  /*2c50*/  SHF.L.U32 R0, R2, 0x1f, RZ ;  /* 0x0000001f02007819 */ /* 0x000fc800000006ff */
[----:B------:R-:W1:Y:S02]  /*2c60*/  SYNCS.PHASECHK.TRANS64 P0, [UR4+0xb0], R0 ;  /* 0x0000b000ff0075a7 */ /* 0x000e640008001004 */
[----:B-1----:R-:W-:Y:S05]  /*2c70*/  @P0 EXIT ;  /* 0x000000000000094d */ /* 0x002fea0003800000 */
[----:B------:R-:W-:Y:S02]  /*2c80*/  SHF.L.U32 R2, R2, 0x1f, RZ ;  /* 0x0000001f02027819 */ /* 0x000fe400000006ff */
[----:B------:R-:W-:-:S07]  /*2c90*/  MOV R0, UR4 ;  /* 0x0000000400007c02 */ /* 0x000fce0008000f00 */
.L_x_49:
[----:B-1----:R1:W2:Y:S02]  /*2ca0*/  SYNCS.PHASECHK.TRANS64.TRYWAIT P0, [R0+URZ+0xb0], R2 ;  /* 0x0000b002000075a7 */ /* 0x0022a400080011ff */
[----:B--2---:R-:W-:Y:S05]  /*2cb0*/  @!P0 NANOSLEEP.SYNCS 0x989680 ;  /* 0x009896800000895d */ /* 0x004fea0003900000 */
[----:B------:R-:W2:Y:S02]  /*2cc0*/  @!P0 SYNCS.PHASECHK.TRANS64 P0, [R0+URZ+0xb0], R2 ;  /* 0x0000b002000085a7 */ /* 0x000ea400080010ff */
[----:B--2---:R-:W-:Y:S05]  /*2cd0*/  @P0 EXIT ;  /* 0x000000000000094d */ /* 0x004fea0003800000 */
[----:B------:R-:W-:Y:S05]  /*2ce0*/  BRA `(.L_x_49) ;  /* 0xfffffffc00ec7947 */ /* 0x000fea000383ffff */
.L_x_42:
[----:B------:R-:W-:-:S09]  /*2cf0*/  UISETP.NE.AND UP1, UPT, UR8, URZ, UPT ;  /* 0x000000ff0800728c */ /* 0x000fd2000bf25270 */
[----:B------:R-:W-:Y:S05]  /*2d00*/  BRA.U UP1, `(.L_x_50) ;  /* 0x00000011013c7547 */ /* 0x000fea000b800000 */
[----:B------:R-:W-:Y:S01]  /*2d10*/  UMOV UR4, 0x40 ;  /* 0x0000004000047882 */ /* 0x000fe20000000000 */
[----:B------:R-:W-:Y:S01]  /*2d20*/  NOP ;  /* 0x0000000000007918 */ /* 0x000fe20000000000 */
[----:B------:R-:W-:Y:S01]  /*2d30*/  ULEA UR4, UR37, UR4, 0x18 ;  /* 0x0000000425047291 */ /* 0x000fe2000f8ec0ff */
[----:B------:R-:W-:Y:S02]  /*2d40*/  UMOV UR5, 0x400 ;  /* 0x0000040000057882 */ /* 0x000fe40000000000 */
[----:B------:R-:W-:-:S06]  /*2d50*/  ULEA UR37, UR37, UR5, 0x18 ;  /* 0x0000000525257291 */ /* 0x000fcc000f8ec0ff */
[----:B------:R-:W1:Y:S02]  /*2d60*/  LDS.U8 R0, [UR4+0x1c] ;  /* 0x00001c04ff007984 */ /* 0x000e640008000000 */
[----:B-1----:R-:W-:-:S13]  /*2d70*/  ISETP.NE.AND P0, PT, R0, RZ, PT ;  /* 0x000000ff0000720c */ /* 0x002fda0003f05270 */
[----:B------:R-:W-:Y:S05]  /*2d80*/  @P0 BRA `(.L_x_51) ;  /* 0x0000000000580947 */ /* 0x000fea0003800000 */
[----:B------:R-:W-:-:S13]  /*2d90*/  ELECT P0, URZ, PT ;  /* 0x0000000000ff782f */ /* 0x000fda0003800000 */
[----:B------:R-:W-:Y:S05]  /*2da0*/  @!P0 BRA `(.L_x_52) ;  /* 0x0000000000608947 */ /* 0x000fea0003800000 */
[----:B------:R-:W-:Y:S01]  /*2db0*/  UMOV UR5, 0x10 ;  /* 0x0000001000057882 */ /* 0x000fe20000000000 */
[----:B------:R-:W-:Y:S01]  /*2dc0*/  HFMA2 R0, -RZ, RZ, 0, 5.9604644775390625e-08 ;  /* 0x00000001ff007431 */ /* 0x000fe200000001ff */
[----:B------:R-:W-:-:S03]  /*2dd0*/  MOV R2, 0xffff ;  /* 0x0000ffff00027802 */ /* 0x000fc60000000f00 */
[----:B------:R-:W-:Y:S04]  /*2de0*/  DEPBAR.LE SB1, 0x36 ;  /* 0x00009d800000791a */ /* 0x000fe80000000000 */
[----:B------:R-:W1:Y:S02]  /*2df0*/  UTCATOMSWS.FIND_AND_SET.ALIGN UP0, UR5, UR5 ;  /* 0x00000005000575e3 */ /* 0x000e640008000800 */
[----:B-1----:R-:W-:Y:S01]  /*2e00*/  MOV R3, UR5 ;  /* 0x0000000500037c02 */ /* 0x002fe20008000f00 */
[----:B------:R-:W-:Y:S06]  /*2e10*/  BRA.U UP0, `(.L_x_53) ;  /* 0x0000000100187547 */ /* 0x000fec000b800000 */
.L_x_54:
[----:B------:R-:W-:Y:S05]  /*2e20*/  NANOSLEEP 0x64 ;  /* 0x000000640000795d */ /* 0x000fea0003800000 */
[----:B------:R-:W-:-:S05]  /*2e30*/  UMOV UR5, 0x10 ;  /* 0x0000001000057882 */ /* 0x000fca0000000000 */
[----:B------:R-:W-:Y:S04]  /*2e40*/  DEPBAR.LE SB1, 0x36 ;  /* 0x00009d800000791a */ /* 0x000fe80000000000 */
[----:B------:R-:W1:Y:S02]  /*2e50*/  UTCATOMSWS.FIND_AND_SET.ALIGN UP0, UR5, UR5 ;  /* 0x00000005000575e3 */ /* 0x000e640008000800 */
[----:B-1----:R-:W-:Y:S01]  /*2e60*/  MOV R3, UR5 ;  /* 0x0000000500037c02 */ /* 0x002fe20008000f00 */
[----:B------:R-:W-:Y:S05]  /*2e70*/  BRA.U !UP0, `(.L_x_54) ;  /* 0xfffffffd08e87547 */ /* 0x000fea000b83ffff */
.L_x_53:
[-C--:B------:R-:W-:Y:S02]  /*2e80*/  SHF.L.U32 R2, R2, R3.reuse, RZ ;  /* 0x0000000302027219 */ /* 0x080fe400000006ff */
[----:B------:R-:W-:Y:S01]  /*2e90*/  SHF.L.U32 R0, R0, R3, RZ ;  /* 0x0000000300007219 */ /* 0x000fe200000006ff */
[----:B------:R-:W-:Y:S02]  /*2ea0*/  IMAD.SHL.U32 R3, R3, 0x20, RZ ;  /* 0x0000002003037824 */ /* 0x000fe400078e00ff */
[----:B------:R1:W-:Y:S04]  /*2eb0*/  ATOMS.OR RZ, [UR4+0x14], R2 ;  /* 0x00001402ffff798c */ /* 0x0003e8000b000004 */
[----:B------:R1:W-:Y:S04]  /*2ec0*/  ATOMS.OR RZ, [UR4+0x18], R0 ;  /* 0x00001800ffff798c */ /* 0x0003e8000b000004 */
[----:B------:R1:W-:Y:S01]  /*2ed0*/  STS [UR37+0x150], R3 ;  /* 0x00015003ff007988 */ /* 0x0003e20008000825 */
[----:B------:R-:W-:Y:S05]  /*2ee0*/  BRA `(.L_x_52) ;  /* 0x0000000000107947 */ /* 0x000fea0003800000 */
.L_x_51:
[----:B------:R-:W-:Y:S02]  /*2ef0*/  MOV R0, 0xffffffff ;  /* 0xffffffff00007802 */ /* 0x000fe40000000f00 */
[----:B------:R-:W-:-:S03]  /*2f00*/  MOV R2, 0x2f30 ;  /* 0x00002f3000027802 */ /* 0x000fc60000000f00 */
[----:B------:R1:W-:Y:S04]  /*2f10*/  STS [UR37+0x150], R0 ;  /* 0x00015000ff007988 */ /* 0x0003e80008000825 */
[----:B-1-3-5:R-:W-:Y:S05]  /*2f20*/  CALL.REL.NOINC `($__internal_1_$__cuda_sm10x_tcgen05_guardrail_trap_phase_invalid_during_alloc) ;  /* 0x0000004c00607944 */ /* 0x02afea0003c00000 */
.L_x_52:
[----:B------:R-:W-:Y:S05]  /*2f30*/  WARPSYNC.ALL ;  /* 0x0000000000007948 */ /* 0x000fea0003800000 */
[----:B------:R-:W2:Y:S01]  /*2f40*/  S2UR UR5, SR_CgaCtaId ;  /* 0x00000000000579c3 */ /* 0x000ea20000008800 */
[----:B------:R-:W-:Y:S01]  /*2f50*/  UMOV UR4, 0x400 ;  /* 0x0000040000047882 */ /* 0x000fe20000000000 */
[----:B------:R-:W-:-:S06]  /*2f60*/  NOP ;  /* 0x0000000000007918 */ /* 0x000fcc0000000000 */
[----:B------:R-:W-:Y:S06]  /*2f70*/  BAR.ARV 0x6, 0xa0 ;  /* 0x0182800000007b1d */ /* 0x000fec0000002000 */
[----:B------:R-:W4:Y:S01]  /*2f80*/  LDCU UR7, c[0x0][0x38c] ;  /* 0x00007180ff0777ac */ /* 0x000f220008000800 */
[----:B------:R-:W-:Y:S01]  /*2f90*/  IMAD.MOV.U32 R11, RZ, RZ, 0x1 ;  /* 0x00000001ff0b7424 */ /* 0x000fe200078e00ff */
[----:B------:R-:W-:Y:S01]  /*2fa0*/  CS2R R8, SRZ ;  /* 0x0000000000087805 */ /* 0x000fe2000001ff00 */
[----:B------:R-:W-:Y:S01]  /*2fb0*/  IMAD.MOV.U32 R10, RZ, RZ, RZ ;  /* 0x000000ffff0a7224 */ /* 0x000fe200078e00ff */
[----:B------:R-:W3:Y:S01]  /*2fc0*/  LDCU UR6, c[0x0][0x38c] ;  /* 0x00007180ff0677ac */ /* 0x000ee20008000800 */
[----:B------:R-:W-:Y:S01]  /*2fd0*/  UMOV UR15, URZ ;  /* 0x000000ff000f7c82 */ /* 0x000fe20008000000 */
[----:B------:R-:W-:Y:S01]  /*2fe0*/  UMOV UR14, URZ ;  /* 0x000000ff000e7c82 */ /* 0x000fe20008000000 */
[----:B--2---:R-:W-:Y:S01]  /*2ff0*/  ULEA UR5, UR5, UR4, 0x18 ;  /* 0x0000000405057291 */ /* 0x004fe2000f8ec0ff */
[----:B------:R-:W-:Y:S01]  /*3000*/  UMOV UR32, 0x0 ;  /* 0x0000000000207882 */ /* 0x000fe20000000000 */
[----:B------:R-:W-:-:S02]  /*3010*/  UMOV UR33, 0x4100490 ;  /* 0x0410049000217882 */ /* 0x000fc40000000000 */
[----:B------:R-:W-:Y:S02]  /*3020*/  UIADD3 UR9, UPT, UPT, UR5, 0x3400, URZ ;  /* 0x0000340005097890 */ /* 0x000fe4000fffe0ff */
[----:B------:R-:W-:Y:S02]  /*3030*/  UIADD3 UR10, UPT, UPT, UR5, 0x1b400, URZ ;  /* 0x0001b400050a7890 */ /* 0x000fe4000fffe0ff */
[----:B----4-:R-:W-:Y:S01]  /*3040*/  UIADD3 UR7, UPT, UPT, UR7, 0x7f, URZ ;  /* 0x0000007f07077890 */ /* 0x010fe2000fffe0ff */
[----:B-1----:R-:W1:Y:S01]  /*3050*/  LDS R0, [UR5+0x150] ;  /* 0x00015005ff007984 */ /* 0x002e620008000800 */
[----:B------:R-:W-:Y:S02]  /*3060*/  USHF.R.U32.HI UR9, URZ, 0x4, UR9 ;  /* 0x00000004ff097899 */ /* 0x000fe40008011609 */
[----:B------:R-:W-:Y:S02]  /*3070*/  USHF.R.S32.HI UR4, URZ, 0x1f, UR7 ;  /* 0x0000001fff047899 */ /* 0x000fe40008011407 */
[----:B------:R-:W-:-:S02]  /*3080*/  USHF.R.U32.HI UR10, URZ, 0x4, UR10 ;  /* 0x00000004ff0a7899 */ /* 0x000fc4000801160a */
[----:B------:R-:W-:Y:S02]  /*3090*/  ULEA.HI UR4, UR4, UR7, URZ, 0x7 ;  /* 0x0000000704047291 */ /* 0x000fe4000f8f38ff */
[----:B------:R-:W-:Y:S02]  /*30a0*/  ULOP3.LUT UR9, UR9, 0x3fff, URZ, 0xc0, !UPT ;  /* 0x00003fff09097892 */ /* 0x000fe4000f8ec0ff */
[----:B------:R-:W-:Y:S02]  /*30b0*/  USHF.R.S32.HI UR4, URZ, 0x7, UR4 ;  /* 0x00000007ff047899 */ /* 0x000fe40008011404 */
[----:B------:R-:W-:Y:S02]  /*30c0*/  ULOP3.LUT UR10, UR10, 0x3fff, URZ, 0xc0, !UPT ;  /* 0x00003fff0a0a7892 */ /* 0x000fe4000f8ec0ff */
[----:B------:R-:W-:Y:S01]  /*30d0*/  UISETP.LT.AND UP0, UPT, UR4, 0x1, UPT ;  /* 0x000000010400788c */ /* 0x000fe2000bf01270 */
[----:B------:R-:W-:Y:S01]  /*30e0*/  UMOV UR30, 0x0 ;  /* 0x00000000001e7882 */ /* 0x000fe20000000000 */
[----:B------:R-:W-:-:S02]  /*30f0*/  UMOV UR31, 0x4100490 ;  /* 0x04100490001f7882 */ /* 0x000fc40000000000 */
[----:B------:R-:W-:Y:S01]  /*3100*/  USEL UR8, UR4, 0x1, !UP0 ;  /* 0x0000000104087887 */ /* 0x000fe2000c000000 */
[----:B------:R-:W-:Y:S01]  /*3110*/  UMOV UR28, 0x0 ;  /* 0x00000000001c7882 */ /* 0x000fe20000000000 */
[----:B------:R-:W-:Y:S01]  /*3120*/  UMOV UR29, 0x4100490 ;  /* 0x04100490001d7882 */ /* 0x000fe20000000000 */
[----:B------:R-:W-:Y:S01]  /*3130*/  UMOV UR26, 0x0 ;  /* 0x00000000001a7882 */ /* 0x000fe20000000000 */
[----:B------:R-:W-:Y:S01]  /*3140*/  UMOV UR27, 0x4100490 ;  /* 0x04100490001b7882 */ /* 0x000fe20000000000 */
[----:B------:R-:W-:Y:S01]  /*3150*/  UMOV UR24, 0x0 ;  /* 0x0000000000187882 */ /* 0x000fe20000000000 */
[----:B------:R-:W-:Y:S01]  /*3160*/  UMOV UR25, 0x4100490 ;  /* 0x0410049000197882 */ /* 0x000fe20000000000 */
[----:B------:R-:W-:Y:S01]  /*3170*/  UMOV UR22, 0x0 ;  /* 0x0000000000167882 */ /* 0x000fe20000000000 */
[----:B------:R-:W-:Y:S01]  /*3180*/  UMOV UR23, 0x4100490 ;  /* 0x0410049000177882 */ /* 0x000fe20000000000 */
[----:B------:R-:W-:Y:S02]  /*3190*/  ULOP3.LUT UR9, UR9, 0x10000, URZ, 0xfc, !UPT ;  /* 0x0001000009097892 */ /* 0x000fe4000f8efcff */
[----:B------:R-:W-:-:S02]  /*31a0*/  ULOP3.LUT UR10, UR10, 0x10000, URZ, 0xfc, !UPT ;  /* 0x000100000a0a7892 */ /* 0x000fc4000f8efcff */
[----:B------:R-:W-:Y:S02]  /*31b0*/  UIADD3 UR8, UPT, UPT, -UR8, URZ, URZ ;  /* 0x000000ff08087290 */ /* 0x000fe4000fffe1ff */
[----:B---3--:R-:W-:Y:S01]  /*31c0*/  UISETP.GE.AND UP3, UPT, UR6, 0x1, UPT ;  /* 0x000000010600788c */ /* 0x008fe2000bf66270 */
[----:B------:R-:W-:Y:S01]  /*31d0*/  UMOV UR20, 0x0 ;  /* 0x0000000000147882 */ /* 0x000fe20000000000 */
[----:B------:R-:W-:Y:S01]  /*31e0*/  UMOV UR21, 0x4100490 ;  /* 0x0410049000157882 */ /* 0x000fe20000000000 */
[----:B------:R-:W-:Y:S01]  /*31f0*/  UMOV UR18, 0x0 ;  /* 0x0000000000127882 */ /* 0x000fe20000000000 */
[----:B-1----:R-:W-:Y:S01]  /*3200*/  R2UR UR16, R0 ;  /* 0x00000000001072ca */ /* 0x002fe200000e0000 */
[----:B------:R-:W-:-:S14]  /*3210*/  UMOV UR19, 0x4100490 ;  /* 0x0410049000137882 */ /* 0x000fdc0000000000 */
.L_x_61:
[----:B------:R-:W-:Y:S02]  /*3220*/  LEA R0, R10, UR5, 0x3 ;  /* 0x000000050a007c11 */ /* 0x000fe4000f8e18ff */
[----:B------:R-:W-:Y:S02]  /*3230*/  SHF.L.U32 R2, R9, 0x1f, RZ ;  /* 0x0000001f09027819 */ /* 0x000fe400000006ff */
[----:B------:R-:W-:Y:S01]  /*3240*/  PLOP3.LUT P0, PT, PT, PT, UP3, 0x80, 0x8 ;  /* 0x000000000008781c */ /* 0x000fe20003f0f038 */
[----:B------:R-:W-:Y:S01]  /*3250*/  VIADD R3, R0, 0xb0 ;  /* 0x000000b000037836 */ /* 0x000fe20000000000 */
[----:B-1----:R-:W1:Y:S02]  /*3260*/  SYNCS.PHASECHK.TRANS64.TRYWAIT P1, [R0+URZ+0xa0], R2 ;  /* 0x0000a002000075a7 */ /* 0x002e6400080211ff */
[----:B-1-3--:R-:W-:Y:S09]  /*3270*/  @!P1 BRA `(.L_x_55) ;  /* 0x0000004400009947 */ /* 0x00aff20003800000 */
.L_x_136:
[----:B------:R-:W-:Y:S01]  /*3280*/  LEA R4, R10, UR5, 0x4 ;  /* 0x000000050a047c11 */ /* 0x000fe2000f8e20ff */
[----:B------:R-:W-:Y:S01]  /*3290*/  @UP3 ULEA UR7, UR14, UR5, 0x3 ;  /* 0x000000050e073291 */ /* 0x000fe2000f8e18ff */
[----:B------:R-:W-:Y:S01]  /*32a0*/  PLOP3.LUT P2, PT, PT, PT, PT, 0x80, 0x8 ;  /* 0x000000000008781c */ /* 0x000fe20003f4f070 */
[----:B------:R-:W-:Y:S01]  /*32b0*/  ULEA UR6, UR15, UR5, 0x3 ;  /* 0x000000050f067291 */ /* 0x000fe2000f8e18ff */
[----:B------:R-:W-:Y:S01]  /*32c0*/  PRMT R3, RZ, 0x654, R3 ;  /* 0x00000654ff037816 */ /* 0x000fe20000000003 */
[----:B------:R-:W-:Y:S01]  /*32d0*/  ULEA.HI UR11, UR15, UR15, URZ, 0x1 ;  /* 0x0000000f0f0b7291 */ /* 0x000fe2000f8f08ff */
[----:B------:R-:W2:Y:S01]  /*32e0*/  LDS.128 R4, [R4+0x130] ;  /* 0x0001300004047984 */ /* 0x000ea20000000c00 */
[----:B-1----:R-:W-:Y:S02]  /*32f0*/  @P0 SHF.L.U32 R2, R8, 0x1f, RZ ;  /* 0x0000001f08020819 */ /* 0x002fe400000006ff */
[----:B------:R-:W-:Y:S01]  /*3300*/  SHF.L.U32 R0, R11, 0x1f, RZ ;  /* 0x0000001f0b007819 */ /* 0x000fe200000006ff */
[----:B------:R-:W-:Y:S01]  /*3310*/  @!PT LDS RZ, [RZ] ;  /* 0x00000000fffff984 */ /* 0x000fe20000000800 */
[----:B------:R-:W-:Y:S01]  /*3320*/  @!PT LDS RZ, [RZ] ;  /* 0x00000000fffff984 */ /* 0x000fe20000000800 */
[----:B------:R-:W-:Y:S01]  /*3330*/  @!PT LDS RZ, [RZ] ;  /* 0x00000000fffff984 */ /* 0x000fe20000000800 */
[----:B------:R-:W-:Y:S01]  /*3340*/  @!PT LDS RZ, [RZ] ;  /* 0x00000000fffff984 */ /* 0x000fe20000000800 */
[----:B------:R1:W-:Y:S06]  /*3350*/  MEMBAR.ALL.CTA ;  /* 0x0000000000007992 */ /* 0x0003ec0000008000 */
[----:B-1----:R-:W1:Y:S02]  /*3360*/  FENCE.VIEW.ASYNC.S ;  /* 0x00000000000073c6 */ /* 0x002e640000000000 */
[----:B-1----:R1:W-:Y:S01]  /*3370*/  SYNCS.ARRIVE.TRANS64.RED.A1T0 RZ, [R3+URZ], RZ ;  /* 0x000000ff03ff79a7 */ /* 0x0023e200081004ff */
[----:B------:R1:W3:Y:S01]  /*3380*/  @P0 SYNCS.PHASECHK.TRANS64.TRYWAIT P2, [UR7], R2 ;  /* 0x00000002ff0005a7 */ /* 0x0002e20008041107 */
[----:B------:R-:W-:-:S02]  /*3390*/  USHF.L.U32 UR7, UR11, 0x5, URZ ;  /* 0x000000050b077899 */ /* 0x000fc400080006ff */
[----:B------:R-:W-:Y:S01]  /*33a0*/  ULOP3.LUT UR11, UR11, 0xffe, URZ, 0xc0, !UPT ;  /* 0x00000ffe0b0b7892 */ /* 0x000fe2000f8ec0ff */
[----:B--2---:R-:W-:Y:S01]  /*33b0*/  LOP3.LUT P1, RZ, R6, 0x1, RZ, 0xc0, !PT ;  /* 0x0000000106ff7812 */ /* 0x004fe2000782c0ff */
[----:B------:R-:W-:Y:S02]  /*33c0*/  ULOP3.LUT UR7, UR7, 0xffffffc0, URZ, 0xc0, !UPT ;  /* 0xffffffc007077892 */ /* 0x000fe4000f8ec0ff */
[----:B------:R-:W-:Y:S02]  /*33d0*/  UIADD3 UR11, UPT, UPT, -UR11, UR15, URZ ;  /* 0x0000000f0b0b7290 */ /* 0x000fe4000fffe1ff */
[----:B------:R-:W-:-:S04]  /*33e0*/  UIADD3 UR7, UPT, UPT, UR16, UR7, URZ ;  /* 0x0000000710077290 */ /* 0x000fc8000fffe0ff */
[----:B------:R-:W-:Y:S01]  /*33f0*/  ULEA UR7, UR11, UR7, 0x14 ;  /* 0x000000070b077291 */ /* 0x000fe2000f8ea0ff */
[----:B------:R-:W2:Y:S02]  /*3400*/  SYNCS.PHASECHK.TRANS64.TRYWAIT P0, [UR6+0xe0], R0 ;  /* 0x0000e000ff0075a7 */ /* 0x000ea40008001106 */
[----:B-123--:R-:W-:Y:S09]  /*3410*/  @!P0 BRA `(.L_x_56) ;  /* 0x0000004000ac8947 */ /* 0x00eff20003800000 */
.L_x_138:
[----:B------:R-:W-:Y:S01]  /*3420*/  IADD3 R10, PT, PT, R10, 0x1, RZ ;  /* 0x000000010a0a7810 */ /* 0x000fe20007ffe0ff */
[----:B------:R-:W-:Y:S06]  /*3430*/  BRA.U !UP3, `(.L_x_57) ;  /* 0x000000050b107547 */ /* 0x000fec000b800000 */
[----:B------:R-:W-:Y:S01]  /*3440*/  UPLOP3.LUT UP4, UPT, UPT, UPT, UPT, 0x40, 0x4 ;  /* 0x000000000004789c */ /* 0x000fe20003f8e870 */
[----:B------:R-:W-:Y:S01]  /*3450*/  UMOV UR13, UR8 ;  /* 0x00000008000d7c82 */ /* 0x000fe20008000000 */
[----:B------:R-:W-:Y:S01]  /*3460*/  UMOV UR12, UR4 ;  /* 0x00000004000c7c82 */ /* 0x000fe20008000000 */
[----:B------:R-:W-:-:S08]  /*3470*/  UMOV UR17, UR14 ;  /* 0x0000000e00117c82 */ /* 0x000fd00008000000 */
.L_x_60:
[----:B------:R-:W-:Y:S02]  /*3480*/  UIADD3 UR13, UPT, UPT, UR13, 0x1, URZ ;  /* 0x000000010d0d7890 */ /* 0x000fe4000fffe0ff */
[----:B--2---:R-:W-:Y:S02]  /*3490*/  ULEA UR11, UR17, UR5, 0x3 ;  /* 0x00000005110b7291 */ /* 0x004fe4000f8e18ff */
[----:B------:R-:W-:Y:S01]  /*34a0*/  UISETP.NE.AND UP0, UPT, UR13, URZ, UPT ;  /* 0x000000ff0d00728c */ /* 0x000fe2000bf05270 */
[----:B---3--:R-:W-:Y:S10]  /*34b0*/  @P2 BRA `(.L_x_58) ;  /* 0x00000000000c2947 */ /* 0x008ff40003800000 */
[----:B-1----:R-:W-:Y:S04]  /*34c0*/  SHF.L.U32 R2, R8, 0x1f, RZ ;  /* 0x0000001f08027819 */ /* 0x002fe800000006ff */
[----:B------:R-:W1:Y:S02]  /*34d0*/  SYNCS.PHASECHK.TRANS64.TRYWAIT P0, [UR11], R2 ;  /* 0x00000002ff0075a7 */ /* 0x000e64000800110b */
[----:B-1----:R-:W-:Y:S05]  /*34e0*/  @!P0 BRA `(.L_x_59) ;  /* 0x0000004000908947 */ /* 0x002fea0003800000 */
.L_x_58:
[----:B------:R-:W-:Y:S01]  /*34f0*/  UISETP.NE.AND UP1, UPT, UR12, 0x1, UPT ;  /* 0x000000010c00788c */ /* 0x000fe2000bf25270 */
[----:B------:R-:W-:Y:S01]  /*3500*/  PLOP3.LUT P2, PT, PT, PT, PT, 0x80, 0x8 ;  /* 0x000000000008781c */ /* 0x000fe20003f4f070 */
[----:B------:R-:W-:Y:S02]  /*3510*/  UIADD3 UR14, UPT, UPT, UR17, 0x1, URZ ;  /* 0x00000001110e7890 */ /* 0x000fe4000fffe0ff */
[----:B------:R-:W-:Y:S02]  /*3520*/  ULEA UR64, UR17, UR10, 0xa ;  /* 0x0000000a11407291 */ /* 0x000fe4000f8e50ff */
[----:B------:R-:W-:Y:S01]  /*3530*/  UISETP.NE.AND UP2, UPT, UR14, 0x6, UPT ;  /* 0x000000060e00788c */ /* 0x000fe2000bf45270 */
[----:B------:R-:W-:Y:S01]  /*3540*/  PLOP3.LUT P0, PT, PT, PT, UP1, 0x80, 0x8 ;  /* 0x000000000008781c */ /* 0x000fe20003f0f018 */
[----:B------:R-:W-:Y:S02]  /*3550*/  ULEA UR62, UR17, UR9, 0xa ;  /* 0x00000009113e7291 */ /* 0x000fe4000f8e50ff */
[----:B------:R-:W-:Y:S02]  /*3560*/  USEL UR35, URZ, 0x1, UP2 ;  /* 0x00000001ff237887 */ /* 0x000fe40009000000 */
[----:B------:R-:W-:Y:S02]  /*3570*/  USEL UR14, UR14, URZ, UP2 ;  /* 0x000000ff0e0e7287 */ /* 0x000fe40009000000 */
[----:B------:R-:W-:Y:S02]  /*3580*/  UIADD3 UR60, UPT, UPT, UR64, 0x2, URZ ;  /* 0x00000002403c7890 */ /* 0x000fe4000fffe0ff */
[----:B------:R-:W-:Y:S01]  /*3590*/  @UP1 ULEA UR34, UR14, UR5, 0x3 ;  /* 0x000000050e221291 */ /* 0x000fe2000f8e18ff */
[----:B------:R-:W-:Y:S01]  /*35a0*/  LOP3.LUT R8, R8, UR35, RZ, 0x3c, !PT ;  /* 0x0000002308087c12 */ /* 0x000fe2000f8e3cff */
[----:B------:R-:W-:Y:S02]  /*35b0*/  UIADD3 UR58, UPT, UPT, UR62, 0x2, URZ ;  /* 0x000000023e3a7890 */ /* 0x000fe4000fffe0ff */
[----:B------:R-:W-:Y:S01]  /*35c0*/  UIADD3 UR56, UPT, UPT, UR64, 0x4, URZ ;  /* 0x0000000440387890 */ /* 0x000fe2000fffe0ff */
[----:B-1----:R-:W-:Y:S01]  /*35d0*/  @P0 SHF.L.U32 R0, R8, 0x1f, RZ ;  /* 0x0000001f08000819 */ /* 0x002fe200000006ff */
[----:B------:R-:W-:Y:S02]  /*35e0*/  UIADD3 UR54, UPT, UPT, UR62, 0x4, URZ ;  /* 0x000000043e367890 */ /* 0x000fe4000fffe0ff */
[----:B------:R-:W-:Y:S01]  /*35f0*/  UIADD3 UR52, UPT, UPT, UR64, 0x6, URZ ;  /* 0x0000000640347890 */ /* 0x000fe2000fffe0ff */
[----:B------:R2:W3:Y:S01]  /*3600*/  @P0 SYNCS.PHASECHK.TRANS64.TRYWAIT P2, [UR34], R0 ;  /* 0x00000000ff0005a7 */ /* 0x0004e20008041122 */
[----:B------:R-:W-:Y:S02]  /*3610*/  UIADD3 UR50, UPT, UPT, UR62, 0x6, URZ ;  /* 0x000000063e327890 */ /* 0x000fe4000fffe0ff */
        /* <DEDUP_REMOVED lines=9> */
[----:B------:R-:W-:Y:S01]  /*36b0*/  UIADD3 UR12, UPT, UPT, UR12, -0x1, URZ ;  /* 0xffffffff0c0c7890 */ /* 0x000fe2000fffe0ff */
[----:B------:R-:W-:Y:S01]  /*36c0*/  UMOV UR65, 0x40004040 ;  /* 0x4000404000417882 */ /* 0x000fe20000000000 */
[----:B------:R-:W-:Y:S01]  /*36d0*/  UMOV UR63, 0x40004040 ;  /* 0x40004040003f7882 */ /* 0x000fe20000000000 */
[----:B------:R-:W-:Y:S01]  /*36e0*/  UMOV UR61, 0x40004040 ;  /* 0x40004040003d7882 */ /* 0x000fe20000000000 */
[----:B------:R2:W-:Y:S01]  /*36f0*/  UTCHMMA gdesc[UR62], gdesc[UR64], tmem[UR7], tmem[UR32], idesc[UR33], UP4 ;  /* 0x00ff20403e0075ea */ /* 0x0005e2000a000007 */
[----:B------:R-:W-:Y:S01]  /*3700*/  UPLOP3.LUT UP4, UPT, UPT, UPT, UPT, 0x80, 0x8 ;  /* 0x000000000008789c */ /* 0x000fe20003f8f070 */
[----:B------:R-:W-:Y:S01]  /*3710*/  UMOV UR59, 0x40004040 ;  /* 0x40004040003b7882 */ /* 0x000fe20000000000 */
[----:B------:R-:W-:Y:S01]  /*3720*/  UMOV UR57, 0x40004040 ;  /* 0x4000404000397882 */ /* 0x000fe20000000000 */
[----:B------:R2:W-:Y:S01]  /*3730*/  UTCHMMA gdesc[UR58], gdesc[UR60], tmem[UR7], tmem[UR30], idesc[UR31], UPT ;  /* 0x00ff1e3c3a0075ea */ /* 0x0005e2000b800007 */
        /* <DEDUP_REMOVED lines=14> */
[----:B------:R-:W-:Y:S01]  /*3820*/  UMOV UR35, 0x40004040 ;  /* 0x4000404000237882 */ /* 0x000fe20000000000 */
[----:B------:R2:W-:Y:S01]  /*3830*/  UTCHMMA gdesc[UR38], gdesc[UR40], tmem[UR7], tmem[UR20], idesc[UR21], UPT ;  /* 0x00ff1428260075ea */ /* 0x0005e2000b800007 */
[----:B------:R2:W-:Y:S01]  /*3840*/  UTCHMMA gdesc[UR34], gdesc[UR36], tmem[UR7], tmem[UR18], idesc[UR19], UPT ;  /* 0x00ff1224220075ea */ /* 0x0005e2000b800007 */
[----:B------:R2:W-:Y:S01]  /*3850*/  UTCBAR [UR11], URZ ;  /* 0x000000ff0b0073e9 */ /* 0x0005e200080000ff */
[----:B------:R-:W-:Y:S01]  /*3860*/  UMOV UR17, UR14 ;  /* 0x0000000e00117c82 */ /* 0x000fe20008000000 */
[----:B------:R-:W-:Y:S05]  /*3870*/  BRA.U UP0, `(.L_x_60) ;  /* 0xfffffffd00007547 */ /* 0x000fea000b83ffff */
.L_x_57:
[----:B------:R-:W-:Y:S01]  /*3880*/  UIADD3 UR15, UPT, UPT, UR15, 0x1, URZ ;  /* 0x000000010f0f7890 */ /* 0x000fe2000fffe0ff */
[C---:B------:R-:W-:Y:S01]  /*3890*/  ISETP.NE.AND P0, PT, R10.reuse, 0x2, PT ;  /* 0x000000020a00780c */ /* 0x040fe20003f05270 */
[----:B--2---:R-:W-:Y:S02]  /*38a0*/  UIADD3 UR7, UPT, UPT, UR6, 0xc0, URZ ;  /* 0x000000c006077890 */ /* 0x004fe4000fffe0ff */
[----:B------:R-:W-:Y:S01]  /*38b0*/  UISETP.NE.AND UP0, UPT, UR15, 0x4, UPT ;  /* 0x000000040f00788c */ /* 0x000fe2000bf05270 */
[----:B-1----:R-:W-:Y:S02]  /*38c0*/  SEL R0, RZ, 0x1, P0 ;  /* 0x00000001ff007807 */ /* 0x002fe40000000000 */
[----:B------:R-:W-:Y:S01]  /*38d0*/  SEL R10, R10, RZ, P0 ;  /* 0x000000ff0a0a7207 */ /* 0x000fe20000000000 */
[----:B------:R-:W-:Y:S01]  /*38e0*/  USEL UR6, URZ, 0x1, UP0 ;  /* 0x00000001ff067887 */ /* 0x000fe20008000000 */
[----:B------:R-:W-:Y:S01]  /*38f0*/  LOP3.LUT R9, R9, R0, RZ, 0x3c, !PT ;  /* 0x0000000009097212 */ /* 0x000fe200078e3cff */
[----:B------:R-:W-:Y:S01]  /*3900*/  USEL UR15, UR15, URZ, UP0 ;  /* 0x000000ff0f0f7287 */ /* 0x000fe20008000000 */
[----:B------:R1:W-:Y:S03]  /*3910*/  UTCBAR [UR7], URZ ;  /* 0x000000ff070073e9 */ /* 0x0003e600080000ff */
[----:B------:R-:W-:Y:S01]  /*3920*/  LOP3.LUT R11, R11, UR6, RZ, 0x3c, !PT ;  /* 0x000000060b0b7c12 */ /* 0x000fe2000f8e3cff */
[----:B------:R-:W-:Y:S07]  /*3930*/  @P1 BRA `(.L_x_61) ;  /* 0xfffffff800381947 */ /* 0x000fee000383ffff */
[----:B------:R-:W2:Y:S01]  /*3940*/  S2UR UR4, SR_CgaCtaId ;  /* 0x00000000000479c3 */ /* 0x000ea20000008800 */
[----:B------:R-:W-:Y:S01]  /*3950*/  ELECT P0, URZ, PT ;  /* 0x0000000000ff782f */ /* 0x000fe20003800000 */
[----:B------:R-:W-:Y:S01]  /*3960*/  IMAD.MOV.U32 R0, RZ, RZ, 0x1 ;  /* 0x00000001ff007424 */ /* 0x000fe200078e00ff */
[----:B------:R-:W-:Y:S01]  /*3970*/  UIADD3 UR5, UPT, UPT, UR5, 0xe0, URZ ;  /* 0x000000e005057890 */ /* 0x000fe2000fffe0ff */
[----:B------:R-:W-:Y:S01]  /*3980*/  SHF.L.U32 R2, R11, 0x1f, RZ ;  /* 0x0000001f0b027819 */ /* 0x000fe200000006ff */
[----:B------:R-:W-:-:S03]  /*3990*/  UMOV UR6, 0x40 ;  /* 0x0000004000067882 */ /* 0x000fc60000000000 */
[----:B------:R-:W-:Y:S01]  /*39a0*/  UVIRTCOUNT.DEALLOC.SMPOOL 0x80 ;  /* 0x000000800000784c */ /* 0x000fe20000000000 */
[----:B--2---:R-:W-:Y:S02]  /*39b0*/  ULEA UR4, UR4, UR6, 0x18 ;  /* 0x0000000604047291 */ /* 0x004fe4000f8ec0ff */
[----:B------:R-:W-:-:S07]  /*39c0*/  ULEA UR6, UR15, UR5, 0x3 ;  /* 0x000000050f067291 */ /* 0x000fce000f8e18ff */
[----:B------:R2:W-:Y:S02]  /*39d0*/  @P0 STS.U8 [UR4+0x1c], R0 ;  /* 0x00001c00ff000988 */ /* 0x0005e40008000004 */
[----:B------:R-:W4:Y:S02]  /*39e0*/  SYNCS.PHASECHK.TRANS64.TRYWAIT P0, [UR6], R2 ;  /* 0x00000002ff0075a7 */ /* 0x000f240008001106 */
[----:B--2-4-:R-:W-:Y:S05]  /*39f0*/  @!P0 BRA `(.L_x_62) ;  /* 0x0000003c00648947 */ /* 0x014fea0003800000 */
.L_x_141:
[----:B-1----:R-:W-:-:S04]  /*3a00*/  UIADD3 UR7, UPT, UPT, UR15, 0x1, URZ ;  /* 0x000000010f077890 */ /* 0x002fc8000fffe0ff */
[----:B------:R-:W-:-:S04]  /*3a10*/  UISETP.NE.AND UP0, UPT, UR7, 0x4, UPT ;  /* 0x000000040700788c */ /* 0x000fc8000bf05270 */
[----:B------:R-:W-:Y:S02]  /*3a20*/  USEL UR8, URZ, 0x1, UP0 ;  /* 0x00000001ff087887 */ /* 0x000fe40008000000 */
[----:B------:R-:W-:-:S04]  /*3a30*/  USEL UR7, UR7, URZ, UP0 ;  /* 0x000000ff07077287 */ /* 0x000fc80008000000 */
[----:B------:R-:W-:Y:S01]  /*3a40*/  ULEA UR6, UR7, UR5, 0x3 ;  /* 0x0000000507067291 */ /* 0x000fe2000f8e18ff */
[----:B--2---:R-:W-:-:S04]  /*3a50*/  LOP3.LUT R2, R11, UR8, RZ, 0x3c, !PT ;  /* 0x000000080b027c12 */ /* 0x004fc8000f8e3cff */
[----:B------:R-:W-:-:S04]  /*3a60*/  SHF.L.U32 R3, R2, 0x1f, RZ ;  /* 0x0000001f02037819 */ /* 0x000fc800000006ff */
[----:B------:R-:W1:Y:S02]  /*3a70*/  SYNCS.PHASECHK.TRANS64.TRYWAIT P0, [UR6], R3 ;  /* 0x00000003ff0075a7 */ /* 0x000e640008001106 */
[----:B-1----:R-:W-:Y:S05]  /*3a80*/  @!P0 BRA `(.L_x_63) ;  /* 0x0000003c00588947 */ /* 0x002fea0003800000 */
.L_x_143:
        /* <DEDUP_REMOVED lines=9> */
.L_x_145:
[----:B------:R-:W-:-:S04]  /*3b20*/  UIADD3 UR7, UPT, UPT, UR7, 0x1, URZ ;  /* 0x0000000107077890 */ /* 0x000fc8000fffe0ff */
[----:B------:R-:W-:-:S04]  /*3b30*/  UISETP.NE.AND UP0, UPT, UR7, 0x4, UPT ;  /* 0x000000040700788c */ /* 0x000fc8000bf05270 */
[----:B------:R-:W-:Y:S02]  /*3b40*/  USEL UR6, URZ, 0x1, UP0 ;  /* 0x00000001ff067887 */ /* 0x000fe40008000000 */
[----:B------:R-:W-:-:S04]  /*3b50*/  USEL UR7, UR7, URZ, UP0 ;  /* 0x000000ff07077287 */ /* 0x000fc80008000000 */
[----:B------:R-:W-:Y:S01]  /*3b60*/  ULEA UR7, UR7, UR5, 0x3 ;  /* 0x0000000507077291 */ /* 0x000fe2000f8e18ff */
[----:B------:R-:W-:-:S04]  /*3b70*/  LOP3.LUT R2, R2, UR6, RZ, 0x3c, !PT ;  /* 0x0000000602027c12 */ /* 0x000fc8000f8e3cff */
[----:B------:R-:W-:-:S04]  /*3b80*/  SHF.L.U32 R2, R2, 0x1f, RZ ;  /* 0x0000001f02027819 */ /* 0x000fc800000006ff */
[----:B------:R-:W2:Y:S02]  /*3b90*/  SYNCS.PHASECHK.TRANS64.TRYWAIT P0, [UR7], R2 ;  /* 0x00000002ff0075a7 */ /* 0x000ea40008001107 */
[----:B--2---:R-:W-:Y:S05]  /*3ba0*/  @!P0 BRA `(.L_x_65) ;  /* 0x0000003c00408947 */ /* 0x004fea0003800000 */
.L_x_147:
[----:B------:R-:W-:Y:S01]  /*3bb0*/  NOP ;  /* 0x0000000000007918 */ /* 0x000fe20000000000 */
[----:B-1----:R-:W1:Y:S01]  /*3bc0*/  LDS R0, [UR4+0x14] ;  /* 0x00001404ff007984 */ /* 0x002e620008000800 */
[----:B------:R-:W-:Y:S01]  /*3bd0*/  ULOP3.LUT UR6, UR16, 0xffff, URZ, 0xc0, !UPT ;  /* 0x0000ffff10067892 */ /* 0x000fe2000f8ec0ff */
[----:B------:R-:W-:Y:S01]  /*3be0*/  UMOV UR8, 0xffff ;  /* 0x0000ffff00087882 */ /* 0x000fe20000000000 */
[----:B------:R-:W-:Y:S02]  /*3bf0*/  UMOV UR5, 0x1 ;  /* 0x0000000100057882 */ /* 0x000fe40000000000 */
[----:B------:R-:W-:-:S04]  /*3c00*/  USHF.R.U32.HI UR6, URZ, 0x5, UR6 ;  /* 0x00000005ff067899 */ /* 0x000fc80008011606 */
[----:B------:R-:W-:Y:S02]  /*3c10*/  USHF.L.U32 UR8, UR8, UR6, URZ ;  /* 0x0000000608087299 */ /* 0x000fe400080006ff */
[----:B------:R-:W-:-:S04]  /*3c20*/  USHF.L.U32 UR5, UR5, UR6, URZ ;  /* 0x0000000605057299 */ /* 0x000fc800080006ff */
[----:B-1----:R-:W-:-:S04]  /*3c30*/  LOP3.LUT R0, R0, UR8, RZ, 0xc0, !PT ;  /* 0x0000000800007c12 */ /* 0x002fc8000f8ec0ff */
[----:B------:R-:W-:-:S13]  /*3c40*/  ISETP.NE.AND P0, PT, R0, UR8, PT ;  /* 0x0000000800007c0c */ /* 0x000fda000bf05270 */
[----:B------:R-:W-:Y:S05]  /*3c50*/  @P0 BRA `(.L_x_66) ;  /* 0x0000000000580947 */ /* 0x000fea0003800000 */
[----:B------:R-:W1:Y:S02]  /*3c60*/  LDS R0, [UR4+0x18] ;  /* 0x00001804ff007984 */ /* 0x000e640008000800 */
[----:B-1----:R-:W-:-:S04]  /*3c70*/  LOP3.LUT R0, R0, UR5, RZ, 0xc0, !PT ;  /* 0x0000000500007c12 */ /* 0x002fc8000f8ec0ff */
[----:B------:R-:W-:-:S13]  /*3c80*/  ISETP.NE.AND P0, PT, R0, UR5, PT ;  /* 0x0000000500007c0c */ /* 0x000fda000bf05270 */
[----:B------:R-:W-:Y:S05]  /*3c90*/  @P0 BRA `(.L_x_67) ;  /* 0x00000000003c0947 */ /* 0x000fea0003800000 */
[----:B------:R-:W1:Y:S01]  /*3ca0*/  S2R R2, SR_LANEID ;  /* 0x0000000000027919 */ /* 0x000e620000000000 */
[----:B------:R-:W-:Y:S01]  /*3cb0*/  ULOP3.LUT UR8, URZ, UR8, URZ, 0x33, !UPT ;  /* 0x00000008ff087292 */ /* 0x000fe2000f8e33ff */
[----:B------:R-:W-:Y:S02]  /*3cc0*/  VOTEU.ANY UR7, UPT, PT ;  /* 0x0000000000077886 */ /* 0x000fe400038e0100 */
[----:B------:R-:W-:-:S03]  /*3cd0*/  UFLO.U32 UR7, UR7 ;  /* 0x00000007000772bd */ /* 0x000fc600080e0000 */
[----:B------:R-:W-:-:S04]  /*3ce0*/  IMAD.U32 R0, RZ, RZ, UR8 ;  /* 0x00000008ff007e24 */ /* 0x000fc8000f8e00ff */
[----:B------:R2:W4:Y:S02]  /*3cf0*/  REDUX UR6, R0 ;  /* 0x00000000000673c4 */ /* 0x0005240000000000 */
[----:B------:R1:W-:Y:S02]  /*3d00*/  UTCATOMSWS.AND URZ, UR8 ;  /* 0x0000000800ff79e3 */ /* 0x0003e40008000000 */
[----:B-1----:R-:W-:Y:S02]  /*3d10*/  ISETP.EQ.U32.AND P0, PT, R2, UR7, PT ;  /* 0x0000000702007c0c */ /* 0x002fe4000bf02070 */
[----:B--2---:R-:W-:Y:S02]  /*3d20*/  LOP3.LUT R0, RZ, UR5, RZ, 0x33, !PT ;  /* 0x00000005ff007c12 */ /* 0x004fe4000f8e33ff */
[----:B----4-:R-:W-:Y:S02]  /*3d30*/  MOV R2, UR6 ;  /* 0x0000000600027c02 */ /* 0x010fe40008000f00 */
[----:B------:R-:W1:Y:S07]  /*3d40*/  REDUX UR5, R0 ;  /* 0x00000000000573c4 */ /* 0x000e6e0000000000 */
[----:B------:R2:W-:Y:S01]  /*3d50*/  @P0 ATOMS.AND RZ, [UR4+0x14], R2 ;  /* 0x00001402ffff098c */ /* 0x0005e2000a800004 */
[----:B-1----:R-:W-:-:S05]  /*3d60*/  IMAD.U32 R0, RZ, RZ, UR5 ;  /* 0x00000005ff007e24 */ /* 0x002fca000f8e00ff */
[----:B------:R2:W-:Y:S01]  /*3d70*/  @P0 ATOMS.AND RZ, [UR4+0x18], R0 ;  /* 0x00001800ffff098c */ /* 0x0005e2000a800004 */
[----:B------:R-:W-:Y:S05]  /*3d80*/  BRA `(.L_x_68) ;  /* 0x0000000000147947 */ /* 0x000fea0003800000 */
.L_x_67:
[----:B------:R-:W-:Y:S02]  /*3d90*/  MOV R2, 0x3db0 ;  /* 0x00003db000027802 */ /* 0x000fe40000000f00 */
[----:B---3-5:R-:W-:Y:S05]  /*3da0*/  CALL.REL.NOINC `($__internal_0_$__cuda_sm10x_tcgen05_guardrail_trap_col_being_dealloced_not_returned_by_alloc) ;  /* 0x0000003c00b47944 */ /* 0x028fea0003c00000 */
[----:B------:R-:W-:Y:S05]  /*3db0*/  BRA `(.L_x_68) ;  /* 0x0000000000087947 */ /* 0x000fea0003800000 */
.L_x_66:
[----:B------:R-:W-:Y:S02]  /*3dc0*/  MOV R2, 0x3de0 ;  /* 0x00003de000027802 */ /* 0x000fe40000000f00 */
[----:B---3-5:R-:W-:Y:S05]  /*3dd0*/  CALL.REL.NOINC `($__internal_2_$__cuda_sm10x_tcgen05_guardrail_trap_unallocated_columns_being_dealloced) ;  /* 0x0000003c00c07944 */ /* 0x028fea0003c00000 */
.L_x_68:
[----:B------:R-:W-:Y:S01]  /*3de0*/  NOP ;  /* 0x0000000000007918 */ /* 0x000fe20000000000 */
[----:B------:R-:W-:Y:S05]  /*3df0*/  EXIT ;  /* 0x000000000000794d */ /* 0x000fea0003800000 */
.L_x_50:
[----:B------:R-:W-:-:S09]  /*3e00*/  UISETP.NE.OR UP2, UPT, UR8, 0x3, !UP2 ;  /* 0x000000030800788c */ /* 0x000fd2000d745670 */
[----:B------:R-:W-:Y:S05]  /*3e10*/  BRA.U UP2, `(.L_x_69) ;  /* 0x0000000d02ac7547 */ /* 0x000fea000b800000 */
[----:B------:R-:W1:Y:S01]  /*3e20*/  LDC R0, c[0x0][0xb30] ;  /* 0x0002cc00ff007b82 */ /* 0x000e620000000800 */
[----:B------:R-:W2:Y:S01]  /*3e30*/  LDCU.64 UR8, c[0x0][0x888] ;  /* 0x00011100ff0877ac */ /* 0x000ea20008000a00 */
[----:B------:R-:W-:Y:S01]  /*3e40*/  IMAD.MOV.U32 R32, RZ, RZ, 0x1 ;  /* 0x00000001ff207424 */ /* 0x000fe200078e00ff */
[----:B------:R-:W-:Y:S01]  /*3e50*/  CS2R R28, SRZ ;  /* 0x00000000001c7805 */ /* 0x000fe2000001ff00 */
[----:B------:R-:W-:Y:S01]  /*3e60*/  IMAD.MOV.U32 R25, RZ, RZ, 0x1000 ;  /* 0x00001000ff197424 */ /* 0x000fe200078e00ff */
[----:B------:R-:W4:Y:S03]  /*3e70*/  LDCU.64 UR4, c[0x0][0x890] ;  /* 0x00011200ff0477ac */ /* 0x000f260008000a00 */
[----:B------:R-:W3:Y:S01]  /*3e80*/  LDC R24, c[0x0][0x370] ;  /* 0x0000dc00ff187b82 */ /* 0x000ee20000000800 */
[----:B------:R-:W-:Y:S01]  /*3e90*/  UMOV UR7, 0x400 ;  /* 0x0000040000077882 */ /* 0x000fe20000000000 */
[----:B------:R-:W-:-:S02]  /*3ea0*/  UPLOP3.LUT UP1, UPT, UPT, UPT, UPT, 0x40, 0x4 ;  /* 0x000000000004789c */ /* 0x000fc40003f2e870 */
[----:B------:R-:W-:Y:S01]  /*3eb0*/  ULEA UR7, UR37, UR7, 0x18 ;  /* 0x0000000725077291 */ /* 0x000fe2000f8ec0ff */
[----:B------:R-:W-:-:S03]  /*3ec0*/  UMOV UR13, URZ ;  /* 0x000000ff000d7c82 */ /* 0x000fc60008000000 */
[----:B------:R-:W3:Y:S01]  /*3ed0*/  LDC R3, c[0x0][0xb0c] ;  /* 0x0002c300ff037b82 */ /* 0x000ee20000000800 */
[----:B--2---:R-:W-:Y:S02]  /*3ee0*/  UISETP.NE.U32.AND UP3, UPT, UR8, URZ, UPT ;  /* 0x000000ff0800728c */ /* 0x004fe4000bf65070 */
[----:B----4-:R-:W-:-:S05]  /*3ef0*/  UISETP.NE.U32.AND UP4, UPT, UR4, URZ, UPT ;  /* 0x000000ff0400728c */ /* 0x010fca000bf85070 */
[----:B------:R-:W2:Y:S01]  /*3f00*/  LDC R22, c[0x0][0xb20] ;  /* 0x0002c800ff167b82 */ /* 0x000ea20000000800 */
[----:B-1----:R-:W-:Y:S01]  /*3f10*/  ISETP.NE.AND P1, PT, R0, 0x1, PT ;  /* 0x000000010000780c */ /* 0x002fe20003f25270 */
[----:B------:R-:W-:Y:S02]  /*3f20*/  UISETP.NE.AND.EX UP3, UPT, UR9, URZ, UPT, UP3 ;  /* 0x000000ff0900728c */ /* 0x000fe4000bf65330 */
[----:B------:R-:W-:-:S04]  /*3f30*/  UISETP.NE.AND.EX UP4, UPT, UR5, URZ, UPT, UP4 ;  /* 0x000000ff0500728c */ /* 0x000fc8000bf85340 */
[----:B------:R-:W1:Y:S08]  /*3f40*/  LDC.64 R30, c[0x0][0x348] ;  /* 0x0000d200ff1e7b82 */ /* 0x000e700000000a00 */
[----:B------:R-:W4:Y:S08]  /*3f50*/  LDC.64 R14, c[0x0][0xb10] ;  /* 0x0002c400ff0e7b82 */ /* 0x000f300000000a00 */
[----:B------:R-:W1:Y:S08]  /*3f60*/  LDC.64 R6, c[0x0][0xb18] ;  /* 0x0002c600ff067b82 */ /* 0x000e700000000a00 */
[----:B------:R-:W1:Y:S08]  /*3f70*/  LDC.64 R4, c[0x0][0xb28] ;  /* 0x0002ca00ff047b82 */ /* 0x000e700000000a00 */
[----:B--23--:R-:W1:Y:S02]  /*3f80*/  LDC R23, c[0x0][0x374] ;  /* 0x0000dd00ff177b82 */ /* 0x00ce640000000800 */
.L_x_78:
[C---:B------:R-:W-:Y:S02]  /*3f90*/  LEA R0, R29.reuse, UR7, 0x3 ;  /* 0x000000071d007c11 */ /* 0x040fe4000f8e18ff */
[----:B------:R-:W-:Y:S02]  /*3fa0*/  SHF.L.U32 R2, R28, 0x1f, RZ ;  /* 0x0000001f1c027819 */ /* 0x000fe400000006ff */
[----:B------:R-:W-:Y:S02]  /*3fb0*/  LEA R16, R29, UR7, 0x4 ;  /* 0x000000071d107c11 */ /* 0x000fe4000f8e20ff */
[----:B--2---:R-:W2:Y:S02]  /*3fc0*/  SYNCS.PHASECHK.TRANS64.TRYWAIT P0, [R0+URZ+0xa0], R2 ;  /* 0x0000a002000075a7 */ /* 0x004ea400080011ff */
[----:B--2---:R-:W-:Y:S05]  /*3fd0*/  @!P0 BRA `(.L_x_70) ;  /* 0x00000038004c8947 */ /* 0x004fea0003800000 */
.L_x_148:
[----:B------:R-:W-:Y:S01]  /*3fe0*/  ISETP.GE.AND P0, PT, R26, 0x1, PT ;  /* 0x000000011a00780c */ /* 0x000fe20003f06270 */
[----:B------:R-:W3:Y:S01]  /*3ff0*/  LDS.128 R16, [R16+0x130] ;  /* 0x0001300010107984 */ /* 0x000ee20000000c00 */
[----:B--2---:R-:W-:Y:S01]  /*4000*/  VIADD R0, R0, 0xb0 ;  /* 0x000000b000007836 */ /* 0x004fe20000000000 */
[----:B------:R-:W-:Y:S01]  /*4010*/  @!PT LDS RZ, [RZ] ;  /* 0x00000000fffff984 */ /* 0x000fe20000000800 */
[----:B------:R-:W-:Y:S01]  /*4020*/  @!PT LDS RZ, [RZ] ;  /* 0x00000000fffff984 */ /* 0x000fe20000000800 */
[----:B------:R-:W-:Y:S01]  /*4030*/  @!PT LDS RZ, [RZ] ;  /* 0x00000000fffff984 */ /* 0x000fe20000000800 */
[----:B------:R-:W-:Y:S01]  /*4040*/  @!PT LDS RZ, [RZ] ;  /* 0x00000000fffff984 */ /* 0x000fe20000000800 */
[----:B------:R2:W-:Y:S06]  /*4050*/  MEMBAR.ALL.CTA ;  /* 0x0000000000007992 */ /* 0x0005ec0000008000 */
[----:B--2---:R-:W2:Y:S01]  /*4060*/  FENCE.VIEW.ASYNC.S ;  /* 0x00000000000073c6 */ /* 0x004ea20000000000 */
[----:B------:R-:W-:Y:S04]  /*4070*/  PRMT R0, RZ, 0x654, R0 ;  /* 0x00000654ff007816 */ /* 0x000fe80000000000 */
[----:B--2---:R2:W-:Y:S01]  /*4080*/  SYNCS.ARRIVE.TRANS64.RED.A1T0 RZ, [R0+URZ], RZ ;  /* 0x000000ff00ff79a7 */ /* 0x0045e200081004ff */
[----:B---3--:R-:W-:Y:S11]  /*4090*/  LOP3.LUT P3, RZ, R18, 0x1, RZ, 0xc0, !PT ;  /* 0x0000000112ff7812 */ /* 0x008ff6000786c0ff */
[----:B------:R-:W-:Y:S02]  /*40a0*/  @!UPT UIADD3 URZ, UPT, UPT, URZ, URZ, URZ ;  /* 0x000000fffffff290 */ /* 0x000fe4000fffe0ff */
[----:B------:R-:W-:Y:S02]  /*40b0*/  @P3 MOV R11, R16 ;  /* 0x00000010000b3202 */ /* 0x000fe40000000f00 */
[----:B------:R-:W-:Y:S01]  /*40c0*/  @P3 LOP3.LUT R10, R17, 0xffff, RZ, 0xc0, !PT ;  /* 0x0000ffff110a3812 */ /* 0x000fe200078ec0ff */
[----:B--2---:R-:W-:Y:S06]  /*40d0*/  @!P0 BRA `(.L_x_71) ;  /* 0x0000000000a48947 */ /* 0x004fec0003800000 */
[-C--:B-1----:R-:W-:Y:S01]  /*40e0*/  IMAD.HI.U32 R0, R23, R7.reuse, RZ ;  /* 0x0000000717007227 */ /* 0x082fe200078e00ff */
[----:B------:R-:W-:Y:S02]  /*40f0*/  ISETP.NE.AND P0, PT, R6, 0x1, PT ;  /* 0x000000010600780c */ /* 0x000fe40003f05270 */
[----:B------:R-:W-:Y:S01]  /*4100*/  ISETP.NE.AND P2, PT, R26, 0x1, PT ;  /* 0x000000011a00780c */ /* 0x000fe20003f45270 */
[----:B----4-:R-:W-:Y:S01]  /*4110*/  IMAD.HI.U32 R9, R24, R14, RZ ;  /* 0x0000000e18097227 */ /* 0x010fe200078e00ff */
[----:B------:R-:W-:Y:S02]  /*4120*/  SHF.R.U32.HI R0, RZ, R22, R0 ;  /* 0x00000016ff007219 */ /* 0x000fe40000011600 */
[----:B------:R-:W-:Y:S01]  /*4130*/  ISETP.NE.AND P4, PT, R3, 0x1, PT ;  /* 0x000000010300780c */ /* 0x000fe20003f85270 */
[----:B------:R-:W-:Y:S01]  /*4140*/  IMAD.HI.U32 R13, R10, R7, RZ ;  /* 0x000000070a0d7227 */ /* 0x000fe200078e00ff */
[----:B------:R-:W-:Y:S02]  /*4150*/  SHF.R.U32.HI R9, RZ, R15, R9 ;  /* 0x0000000fff097219 */ /* 0x000fe40000011609 */
[----:B------:R-:W-:Y:S01]  /*4160*/  SEL R0, R23, R0, !P0 ;  /* 0x0000000017007207 */ /* 0x000fe20004000000 */
[----:B------:R-:W-:Y:S01]  /*4170*/  IMAD.HI.U32 R12, R11, R14, RZ ;  /* 0x0000000e0b0c7227 */ /* 0x000fe200078e00ff */
[----:B------:R-:W-:Y:S03]  /*4180*/  SEL R9, R24, R9, !P4 ;  /* 0x0000000918097207 */ /* 0x000fe60006000000 */
[-C--:B------:R-:W-:Y:S01]  /*4190*/  IMAD.HI.U32 R8, R0, R4.reuse, RZ ;  /* 0x0000000400087227 */ /* 0x080fe200078e00ff */
[----:B------:R-:W-:Y:S03]  /*41a0*/  SHF.R.U32.HI R12, RZ, R15, R12 ;  /* 0x0000000fff0c7219 */ /* 0x000fe6000001160c */
[----:B------:R-:W-:Y:S01]  /*41b0*/  IMAD.HI.U32 R2, R9, R4, RZ ;  /* 0x0000000409027227 */ /* 0x000fe200078e00ff */
[-C--:B------:R-:W-:Y:S02]  /*41c0*/  @P2 SHF.R.U32.HI R0, RZ, R5.reuse, R8 ;  /* 0x00000005ff002219 */ /* 0x080fe40000011608 */
[----:B------:R-:W-:Y:S02]  /*41d0*/  SHF.R.U32.HI R8, RZ, R22, R13 ;  /* 0x00000016ff087219 */ /* 0x000fe4000001160d */
[----:B------:R-:W-:Y:S01]  /*41e0*/  @P2 SHF.R.U32.HI R9, RZ, R5, R2 ;  /* 0x00000005ff092219 */ /* 0x000fe20000011602 */
[----:B------:R-:W-:Y:S01]  /*41f0*/  IMAD R0, R26, R0, RZ ;  /* 0x000000001a007224 */ /* 0x000fe200078e02ff */
[----:B------:R-:W-:Y:S02]  /*4200*/  SEL R8, R10, R8, !P0 ;  /* 0x000000080a087207 */ /* 0x000fe40004000000 */
[----:B------:R-:W-:Y:S01]  /*4210*/  SEL R2, R11, R12, !P4 ;  /* 0x0000000c0b027207 */ /* 0x000fe20006000000 */
[----:B------:R-:W-:Y:S01]  /*4220*/  IMAD R12, R26, R9, RZ ;  /* 0x000000091a0c7224 */ /* 0x000fe200078e02ff */
[C---:B------:R-:W-:Y:S01]  /*4230*/  ISETP.GE.AND P0, PT, R8.reuse, R0, PT ;  /* 0x000000000800720c */ /* 0x040fe20003f06270 */
[----:B------:R-:W-:Y:S03]  /*4240*/  IMAD.HI.U32 R0, R8, R4, RZ ;  /* 0x0000000408007227 */ /* 0x000fe600078e00ff */
[----:B------:R-:W-:Y:S02]  /*4250*/  ISETP.GE.OR P0, PT, R2, R12, P0 ;  /* 0x0000000c0200720c */ /* 0x000fe40000706670 */
[-C--:B------:R-:W-:Y:S04]  /*4260*/  SHF.R.U32.HI R0, RZ, R5.reuse, R0 ;  /* 0x00000005ff007219 */ /* 0x080fe80000011600 */
[----:B------:R-:W-:Y:S05]  /*4270*/  SEL R13, R8, R0, !P2 ;  /* 0x00000000080d7207 */ /* 0x000fea0005000000 */
[----:B------:R-:W-:Y:S02]  /*4280*/  IMAD.MOV R12, RZ, RZ, -R13 ;  /* 0x000000ffff0c7224 */ /* 0x000fe400078e0a0d */
[----:B------:R-:W-:Y:S04]  /*4290*/  @!P0 IMAD.HI.U32 R0, R2, R4, RZ ;  /* 0x0000000402008227 */ /* 0x000fe800078e00ff */
[----:B------:R-:W-:Y:S01]  /*42a0*/  IMAD R12, R26, R12, R8 ;  /* 0x0000000c1a0c7224 */ /* 0x000fe200078e0208 */
[----:B------:R-:W-:Y:S04]  /*42b0*/  @!P0 SHF.R.U32.HI R0, RZ, R5, R0 ;  /* 0x00000005ff008219 */ /* 0x000fe80000011600 */
[----:B------:R-:W-:Y:S04]  /*42c0*/  @!P0 SEL R0, R2, R0, !P2 ;  /* 0x0000000002008207 */ /* 0x000fe80005000000 */
[----:B------:R-:W-:Y:S01]  /*42d0*/  @!P0 IADD3 R13, PT, PT, R13, -R0, RZ ;  /* 0x800000000d0d8210 */ /* 0x000fe20007ffe0ff */
[----:B------:R-:W-:Y:S01]  /*42e0*/  @!P0 IMAD R0, R9, R12, R0 ;  /* 0x0000000c09008224 */ /* 0x000fe200078e0200 */
[----:B------:R-:W-:Y:S01]  /*42f0*/  IADD3 R9, PT, PT, -R8, RZ, RZ ;  /* 0x000000ff08097210 */ /* 0x000fe20007ffe1ff */
[--C-:B------:R-:W-:Y:S02]  /*4300*/  IMAD.MOV R12, RZ, RZ, -R2.reuse ;  /* 0x000000ffff0c7224 */ /* 0x100fe400078e0a02 */
[----:B------:R-:W-:Y:S02]  /*4310*/  @!P0 IMAD R8, R13, R26, R2 ;  /* 0x0000001a0d088224 */ /* 0x000fe400078e0202 */
[----:B------:R-:W-:Y:S02]  /*4320*/  @!P0 IMAD.MOV.U32 R2, RZ, RZ, R0 ;  /* 0x000000ffff028224 */ /* 0x000fe400078e0000 */
[----:B------:R-:W-:Y:S02]  /*4330*/  IMAD R11, R3, R12, R11 ;  /* 0x0000000c030b7224 */ /* 0x000fe400078e020b */
[----:B------:R-:W-:Y:S02]  /*4340*/  IMAD R10, R6, R9, R10 ;  /* 0x00000009060a7224 */ /* 0x000fe400078e020a */
[----:B------:R-:W-:Y:S02]  /*4350*/  IMAD R11, R2, R3, R11 ;  /* 0x00000003020b7224 */ /* 0x000fe400078e020b */
[----:B------:R-:W-:Y:S02]  /*4360*/  IMAD R10, R8, R6, R10 ;  /* 0x00000006080a7224 */ /* 0x000fe400078e020a */
.L_x_71:
[----:B------:R-:W-:Y:S05]  /*4370*/  BRA.U UP1, `(.L_x_72) ;  /* 0x0000000101107547 */ /* 0x000fea000b800000 */
[----:B------:R-:W-:Y:S04]  /*4380*/  MOV R2, UR6 ;  /* 0x0000000600027c02 */ /* 0x000fe80008000f00 */
[----:B------:R-:W-:Y:S04]  /*4390*/  SHF.L.U32 R2, R2, 0x1f, RZ ;  /* 0x0000001f02027819 */ /* 0x000fe800000006ff */
[----:B------:R-:W2:Y:S02]  /*43a0*/  SYNCS.PHASECHK.TRANS64.TRYWAIT P0, [UR7+0x98], R2 ;  /* 0x00009802ff0075a7 */ /* 0x000ea40008001107 */
[----:B--2---:R-:W-:Y:S05]  /*43b0*/  @!P0 BRA `(.L_x_73) ;  /* 0x0000003400688947 */ /* 0x004fea0003800000 */
.L_x_72:
[----:B------:R-:W-:Y:S02]  /*43c0*/  R2UR UR11, R21 ;  /* 0x00000000150b72ca */ /* 0x000fe400000e0000 */
[----:B------:R-:W-:Y:S02]  /*43d0*/  R2UR UR10, R20 ;  /* 0x00000000140a72ca */ /* 0x000fe400000e0000 */
[----:B------:R-:W-:Y:S04]  /*43e0*/  ISETP.NE.U32.AND P2, PT, RZ, UR4, PT ;  /* 0x00000004ff007c0c */ /* 0x000fe8000bf45070 */
[----:B------:R-:W-:Y:S05]  /*43f0*/  ISETP.NE.AND.EX P2, PT, RZ, UR5, PT, P2 ;  /* 0x00000005ff007c0c */ /* 0x000fea000bf45320 */
[----:B------:R-:W-:Y:S02]  /*4400*/  USHF.L.U32 UR11, UR11, 0x6, URZ ;  /* 0x000000060b0b7899 */ /* 0x000fe400080006ff */
[----:B------:R-:W-:Y:S01]  /*4410*/  USHF.L.U32 UR10, UR10, 0x6, URZ ;  /* 0x000000060a0a7899 */ /* 0x000fe200080006ff */
[----:B------:R-:W-:Y:S11]  /*4420*/  BRA.U !UP4, `(.L_x_74) ;  /* 0x000000010c347547 */ /* 0x000ff6000b800000 */
[----:B------:R-:W-:Y:S01]  /*4430*/  UPLOP3.LUT UP0, UPT, UPT, UPT, UP3, 0x80, 0x8 ;  /* 0x000000000008789c */ /* 0x000fe20003f0f030 */
[----:B--2---:R-:W-:Y:S02]  /*4440*/  HFMA2 R0, -RZ, RZ, 0, 5.9604644775390625e-08 ;  /* 0x00000001ff007431 */ /* 0x004fe400000001ff */
[----:B------:R-:W-:Y:S03]  /*4450*/  IMAD.MOV.U32 R60, RZ, RZ, 0x1 ;  /* 0x00000001ff3c7424 */ /* 0x000fe600078e00ff */
[----:B------:R-:W-:Y:S05]  /*4460*/  PLOP3.LUT P0, PT, PT, PT, UP0, 0x80, 0x8 ;  /* 0x000000000008781c */ /* 0x000fea0003f0f008 */
[----:B------:R-:W2:Y:S01]  /*4470*/  @UP0 LDCU.64 UR14, c[0x0][0x888] ;  /* 0x00011100ff0e07ac */ /* 0x000ea20008000a00 */
[----:B------:R-:W-:Y:S07]  /*4480*/  @UP0 UIMAD UR8, UR36, UR4, URZ ;  /* 0x00000004240802a4 */ /* 0x000fee000f8e02ff */
[----:B------:R-:W-:Y:S01]  /*4490*/  @!P0 PRMT R60, R0, 0x7610, R60 ;  /* 0x00007610003c8816 */ /* 0x000fe2000000003c */
[----:B--2---:R-:W-:Y:S03]  /*44a0*/  @UP0 UIMAD.WIDE UR14, UR8, 0x4, UR14 ;  /* 0x00000004080e08a5 */ /* 0x004fe6000f8e020e */
[----:B------:R-:W2:Y:S03]  /*44b0*/  @!UP0 LDCU UR8, c[0x0][0x880] ;  /* 0x00011000ff0887ac */ /* 0x000ea60008000800 */
[----:B------:R-:W-:Y:S01]  /*44c0*/  IMAD.U32 R8, RZ, RZ, UR14 ;  /* 0x0000000eff087e24 */ /* 0x000fe2000f8e00ff */
[----:B------:R-:W-:Y:S05]  /*44d0*/  MOV R9, UR15 ;  /* 0x0000000f00097c02 */ /* 0x000fea0008000f00 */
[----:B-----5:R3:W5:Y:S02]  /*44e0*/  @P0 LDG.E R35, desc[UR46][R8.64] ;  /* 0x0000002e08230981 */ /* 0x020764000c1e1900 */
[----:B--23--:R-:W-:Y:S07]  /*44f0*/  @!P0 IMAD.U32 R35, RZ, RZ, UR8 ;  /* 0x00000008ff238e24 */ /* 0x00cfee000f8e00ff */
.L_x_74:
[----:B-----5:R-:W-:Y:S01]  /*4500*/  @!P2 FSETP.EQ.AND P0, PT, R35, RZ, PT ;  /* 0x000000ff2300a20b */ /* 0x020fe20003f02000 */
[----:B------:R-:W-:Y:S01]  /*4510*/  @!UPT UIADD3 URZ, UPT, UPT, URZ, URZ, URZ ;  /* 0x000000fffffff290 */ /* 0x000fe2000fffe0ff */
[----:B------:R-:W-:Y:S11]  /*4520*/  @!P2 BRA `(.L_x_75) ;  /* 0x000000000014a947 */ /* 0x000ff60003800000 */
[----:B------:R-:W-:Y:S02]  /*4530*/  LOP3.LUT P2, RZ, R60, 0xff, RZ, 0xc0, !PT ;  /* 0x000000ff3cff7812 */ /* 0x000fe4000784c0ff */
[----:B------:R-:W-:Y:S04]  /*4540*/  PLOP3.LUT P0, PT, PT, PT, UP0, 0x80, 0x8 ;  /* 0x000000000008781c */ /* 0x000fe80003f0f008 */
[----:B------:R-:W-:Y:S07]  /*4550*/  PLOP3.LUT P0, PT, P0, PT, PT, 0x8, 0x80 ;  /* 0x000000000080781c */ /* 0x000fee000070e170 */
[----:B------:R-:W-:Y:S11]  /*4560*/  @P2 FSETP.EQ.AND P0, PT, R35, RZ, PT ;  /* 0x000000ff2300220b */ /* 0x000ff60003f02000 */
[----:B------:R-:W-:Y:S02]  /*4570*/  @!UPT UIADD3 URZ, UPT, UPT, URZ, URZ, URZ ;  /* 0x000000fffffff290 */ /* 0x000fe4000fffe0ff */
.L_x_75:
[----:B------:R-:W-:Y:S01]  /*4580*/  ULEA UR15, UR13, UR7, 0x3 ;  /* 0x000000070d0f7291 */ /* 0x000fe2000f8e18ff */
[----:B------:R-:W-:Y:S02]  /*4590*/  SHF.L.U32 R9, R32, 0x1f, RZ ;  /* 0x0000001f20097819 */ /* 0x000fe400000006ff */
[----:B------:R-:W-:Y:S04]  /*45a0*/  ELECT P4, URZ, PT ;  /* 0x0000000000ff782f */ /* 0x000fe80003880000 */
[----:B------:R-:W-:Y:S02]  /*45b0*/  PLOP3.LUT P4, PT, P0, P4, PT, 0xf2, 0x2f ;  /* 0x00000000002f781c */ /* 0x000fe40000789e72 */
[----:B------:R-:W3:Y:S11]  /*45c0*/  SYNCS.PHASECHK.TRANS64.TRYWAIT P2, [UR15+0x78], R9 ;  /* 0x00007809ff0075a7 */ /* 0x000ef6000804110f */
[----:B-1----:R-:W-:Y:S05]  /*45d0*/  @!P4 IADD3 R8, P0, PT, R30, 0x580, RZ ;  /* 0x000005801e08c810 */ /* 0x002fea0007f1e0ff */
[----:B--2---:R-:W-:Y:S01]  /*45e0*/  @!P4 IMAD.X R2, RZ, RZ, R31, P0 ;  /* 0x000000ffff02c224 */ /* 0x004fe200000e061f */
[----:B---3--:R-:W-:Y:S07]  /*45f0*/  @!P2 BRA `(.L_x_76) ;  /* 0x0000003000f0a947 */ /* 0x008fee0003800000 */
.L_x_151:
[----:B------:R-:W2:Y:S01]  /*4600*/  LDC.64 R12, c[0x0][0xb18] ;  /* 0x0002c600ff0c7b82 */ /* 0x000ea20000000a00 */
[----:B------:R-:W-:Y:S01]  /*4610*/  @!P4 R2UR UR8, R2 ;  /* 0x000000000208c2ca */ /* 0x000fe200000e0000 */
[----:B------:R-:W-:Y:S01]  /*4620*/  VOTEU.ALL UP2, P4 ;  /* 0x0000000000ff7886 */ /* 0x000fe20002040000 */
[----:B------:R-:W-:Y:S01]  /*4630*/  @!P4 R2UR UR9, R8 ;  /* 0x000000000809c2ca */ /* 0x000fe200000e0000 */
[----:B------:R-:W-:Y:S01]  /*4640*/  VOTEU.ALL UP1, P4 ;  /* 0x0000000000ff7886 */ /* 0x000fe20002020000 */
[----:B-1----:R-:W-:Y:S03]  /*4650*/  @!P4 IMAD.MOV.U32 R0, RZ, RZ, 0x1000 ;  /* 0x00001000ff00c424 */ /* 0x002fe600078e00ff */
[----:B------:R-:W1:Y:S01]  /*4660*/  @!P1 LDC R2, c[0x0][0xb0c] ;  /* 0x0002c300ff029b82 */ /* 0x000e620000000800 */
[----:B------:R-:W-:Y:S01]  /*4670*/  UMOV UR20, 0x0 ;  /* 0x0000000000147882 */ /* 0x000fe20000000000 */
[----:B------:R-:W-:Y:S01]  /*4680*/  UMOV UR21, 0x10000000 ;  /* 0x1000000000157882 */ /* 0x000fe20000000000 */
[----:B------:R-:W-:Y:S01]  /*4690*/  UMOV UR12, UR36 ;  /* 0x00000024000c7c82 */ /* 0x000fe20008000000 */
[----:B------:R-:W-:Y:S01]  /*46a0*/  UIADD3 UR14, UPT, UPT, UR13, 0x1, URZ ;  /* 0x000000010d0e7890 */ /* 0x000fe2000fffe0ff */
[----:B------:R-:W-:Y:S01]  /*46b0*/  @P3 SHF.R.U32.HI R27, RZ, 0x10, R17 ;  /* 0x00000010ff1b3819 */ /* 0x000fe20000011611 */
[----:B------:R-:W-:Y:S02]  /*46c0*/  VIADD R29, R29, 0x1 ;  /* 0x000000011d1d7836 */ /* 0x000fe40000000000 */
[----:B------:R-:W-:Y:S01]  /*46d0*/  IMAD.U32 R9, RZ, RZ, UR8 ;  /* 0x00000008ff097e24 */ /* 0x000fe2000f8e00ff */
[----:B------:R-:W-:Y:S01]  /*46e0*/  @!UP2 ULEA UR8, UR13, UR7, 0xc ;  /* 0x000000070d08a291 */ /* 0x000fe2000f8e60ff */
[----:B------:R-:W-:Y:S01]  /*46f0*/  IMAD.U32 R8, RZ, RZ, UR9 ;  /* 0x00000009ff087e24 */ /* 0x000fe2000f8e00ff */
[----:B------:R-:W-:Y:S02]  /*4700*/  UIADD3 UR9, UPT, UPT, UR15, 0x60, URZ ;  /* 0x000000600f097890 */ /* 0x000fe4000fffe0ff */
[----:B------:R-:W-:Y:S01]  /*4710*/  @!P4 R2UR UR19, R9 ;  /* 0x000000000913c2ca */ /* 0x000fe200000e0000 */
[----:B------:R-:W-:Y:S01]  /*4720*/  @!UP2 UIADD3 UR8, UPT, UPT, UR8, 0x200, URZ ;  /* 0x000002000808a890 */ /* 0x000fe2000fffe0ff */
[----:B------:R-:W-:Y:S01]  /*4730*/  @!P4 R2UR UR18, R8 ;  /* 0x000000000812c2ca */ /* 0x000fe200000e0000 */
[----:B------:R-:W-:Y:S01]  /*4740*/  UISETP.NE.AND UP5, UPT, UR14, 0x3, UPT ;  /* 0x000000030e00788c */ /* 0x000fe2000bfa5270 */
[----:B------:R-:W3:Y:S01]  /*4750*/  LDC.64 R8, c[0x0][0xb10] ;  /* 0x0002c400ff087b82 */ /* 0x000ee20000000a00 */
[----:B------:R-:W-:Y:S02]  /*4760*/  UPRMT UR16, UR37, 0x654, UR9 ;  /* 0x0000065425107896 */ /* 0x000fe40008000009 */
[----:B------:R-:W-:Y:S02]  /*4770*/  USEL UR17, URZ, 0x1, UP5 ;  /* 0x00000001ff117887 */ /* 0x000fe4000a800000 */
[----:B------:R-:W-:Y:S04]  /*4780*/  USEL UR14, UR14, URZ, UP5 ;  /* 0x000000ff0e0e7287 */ /* 0x000fe8000a800000 */
[----:B------:R-:W-:Y:S01]  /*4790*/  ULEA UR13, UR14, UR7, 0x3 ;  /* 0x000000070e0d7291 */ /* 0x000fe2000f8e18ff */
[----:B------:R-:W-:Y:S01]  /*47a0*/  LOP3.LUT R32, R32, UR17, RZ, 0x3c, !PT ;  /* 0x0000001120207c12 */ /* 0x000fe2000f8e3cff */
[----:B------:R1:W-:Y:S01]  /*47b0*/  @!UP1 UTMALDG.3D [UR8], [UR18], desc[UR20] ;  /* 0x00001408120095b4 */ /* 0x0003e20008011000 */
[----:B------:R5:W-:Y:S02]  /*47c0*/  @!P4 SYNCS.ARRIVE.TRANS64.RED.A0TR RZ, [UR15+0x60], R0 ;  /* 0x00006000ffffc9a7 */ /* 0x000be4000830040f */
[----:B------:R-:W-:Y:S01]  /*47d0*/  SHF.L.U32 R20, R32, 0x1f, RZ ;  /* 0x0000001f20147819 */ /* 0x000fe200000006ff */
[C---:B---3--:R-:W-:Y:S01]  /*47e0*/  @!P1 IMAD.HI.U32 R8, R11.reuse, R8, RZ ;  /* 0x000000080b089227 */ /* 0x048fe200078e00ff */
[----:B--2---:R-:W-:Y:S02]  /*47f0*/  @!P1 ISETP.NE.AND P0, PT, R12, 0x1, PT ;  /* 0x000000010c00980c */ /* 0x004fe40003f05270 */
[----:B-1----:R-:W-:Y:S01]  /*4800*/  @!P1 ISETP.NE.AND P2, PT, R2, 0x1, PT ;  /* 0x000000010200980c */ /* 0x002fe20003f45270 */
[----:B------:R-:W-:Y:S01]  /*4810*/  SYNCS.ARRIVE.TRANS64.RED.A1T0 RZ, [UR16], RZ ;  /* 0x000000ffffff79a7 */ /* 0x000fe20008100410 */
[C---:B------:R-:W-:Y:S01]  /*4820*/  @!P1 IMAD.HI.U32 R13, R10.reuse, R13, RZ ;  /* 0x0000000d0a0d9227 */ /* 0x040fe200078e00ff */
[----:B------:R-:W-:Y:S04]  /*4830*/  @!P1 SHF.R.U32.HI R8, RZ, R9, R8 ;  /* 0x00000009ff089219 */ /* 0x000fe80000011608 */
[----:B------:R-:W-:Y:S01]  /*4840*/  @!P1 SEL R8, R11, R8, !P2 ;  /* 0x000000080b089207 */ /* 0x000fe20005000000 */
[----:B------:R-:W1:Y:S01]  /*4850*/  SYNCS.PHASECHK.TRANS64.TRYWAIT P5, [UR13+0x78], R20 ;  /* 0x00007814ff0075a7 */ /* 0x000e6200080a110d */
[----:B-----5:R-:W2:Y:S02]  /*4860*/  @!P1 LDC R0, c[0x0][0xb20] ;  /* 0x0002c800ff009b82 */ /* 0x020ea40000000800 */
[----:B--2---:R-:W-:Y:S04]  /*4870*/  @!P1 SHF.R.U32.HI R0, RZ, R0, R13 ;  /* 0x00000000ff009219 */ /* 0x004fe8000001160d */
[----:B------:R-:W-:Y:S05]  /*4880*/  @!P1 SEL R9, R10, R0, !P0 ;  /* 0x000000000a099207 */ /* 0x000fea0004000000 */
[----:B------:R-:W-:Y:S02]  /*4890*/  @!P1 IMAD.IADD R0, R9, 0x1, -R8 ;  /* 0x0000000109009824 */ /* 0x000fe400078e0a08 */
[----:B------:R-:W-:Y:S02]  /*48a0*/  @!P1 IMAD.IADD R8, R8, 0x1, -R9 ;  /* 0x0000000108089824 */ /* 0x000fe400078e0a09 */
[----:B------:R-:W-:Y:S02]  /*48b0*/  @!P1 IMAD R11, R0, R2, R11 ;  /* 0x00000002000b9224 */ /* 0x000fe400078e020b */
[----:B------:R-:W-:Y:S01]  /*48c0*/  @!P1 IMAD R10, R8, R12, R10 ;  /* 0x0000000c080a9224 */ /* 0x000fe200078e020a */
[----:B-1----:R-:W-:Y:S06]  /*48d0*/  @!P5 BRA `(.L_x_77) ;  /* 0x000000300050d947 */ /* 0x002fec0003800000 */
.L_x_153:
[----:B------:R-:W-:Y:S01]  /*48e0*/  @!P4 IADD3 R2, P0, PT, R30, 0x580, RZ ;  /* 0x000005801e02c810 */ /* 0x000fe20007f1e0ff */
[----:B------:R-:W-:Y:S01]  /*48f0*/  UMOV UR18, 0x0 ;  /* 0x0000000000127882 */ /* 0x000fe20000000000 */
[----:B------:R-:W-:Y:S01]  /*4900*/  UMOV UR19, 0x10000000 ;  /* 0x1000000000137882 */ /* 0x000fe20000000000 */
[----:B------:R-:W-:Y:S01]  /*4910*/  VOTEU.ALL UP1, P4 ;  /* 0x0000000000ff7886 */ /* 0x000fe20002020000 */
[----:B------:R-:W-:Y:S01]  /*4920*/  @!P4 R2UR UR9, R2 ;  /* 0x000000000209c2ca */ /* 0x000fe200000e0000 */
[----:B-1----:R-:W-:Y:S01]  /*4930*/  @!P4 IMAD.X R0, RZ, RZ, R31, P0 ;  /* 0x000000ffff00c224 */ /* 0x002fe200000e061f */
[----:B------:R-:W-:Y:S01]  /*4940*/  UMOV UR12, UR36 ;  /* 0x00000024000c7c82 */ /* 0x000fe20008000000 */
[----:B------:R-:W-:Y:S01]  /*4950*/  @P3 R2UR UR36, R27 ;  /* 0x000000001b2432ca */ /* 0x000fe200000e0000 */
[----:B------:R-:W-:Y:S01]  /*4960*/  @!UP1 ULEA UR15, UR14, UR7, 0xc ;  /* 0x000000070e0f9291 */ /* 0x000fe2000f8e60ff */
[----:B------:R-:W-:Y:S01]  /*4970*/  ISETP.NE.AND P0, PT, R29, 0x2, PT ;  /* 0x000000021d00780c */ /* 0x000fe20003f05270 */
[----:B------:R-:W-:Y:S01]  /*4980*/  @!UP1 UIADD3 UR10, UPT, UPT, UR10, 0x20, URZ ;  /* 0x000000200a0a9890 */ /* 0x000fe2000fffe0ff */
[----:B------:R-:W-:Y:S01]  /*4990*/  @!P4 R2UR UR8, R0 ;  /* 0x000000000008c2ca */ /* 0x000fe200000e0000 */
[----:B------:R-:W-:Y:S01]  /*49a0*/  IMAD.IADD R20, R10, 0x1, R58 ;  /* 0x000000010a147824 */ /* 0x000fe200078e023a */
[----:B------:R-:W-:Y:S01]  /*49b0*/  SEL R0, RZ, 0x1, P0 ;  /* 0x00000001ff007807 */ /* 0x000fe20000000000 */
[----:B------:R-:W-:Y:S01]  /*49c0*/  IMAD.IADD R21, R11, 0x1, R59 ;  /* 0x000000010b157824 */ /* 0x000fe200078e023b */
[----:B------:R-:W-:Y:S02]  /*49d0*/  SEL R29, R29, RZ, P0 ;  /* 0x000000ff1d1d7207 */ /* 0x000fe40000000000 */
[----:B------:R-:W-:Y:S01]  /*49e0*/  IMAD.U32 R8, RZ, RZ, UR9 ;  /* 0x00000009ff087e24 */ /* 0x000fe2000f8e00ff */
[----:B------:R-:W-:Y:S01]  /*49f0*/  UIADD3 UR9, UPT, UPT, UR13, 0x60, URZ ;  /* 0x000000600d097890 */ /* 0x000fe2000fffe0ff */
[----:B------:R-:W-:Y:S03]  /*4a00*/  LOP3.LUT R28, R28, R0, RZ, 0x3c, !PT ;  /* 0x000000001c1c7212 */ /* 0x000fe600078e3cff */
[----:B------:R-:W-:Y:S02]  /*4a10*/  @!P4 R2UR UR16, R8 ;  /* 0x000000000810c2ca */ /* 0x000fe400000e0000 */
[----:B------:R-:W-:Y:S01]  /*4a20*/  IMAD.U32 R9, RZ, RZ, UR8 ;  /* 0x00000008ff097e24 */ /* 0x000fe2000f8e00ff */
[----:B------:R-:W-:Y:S01]  /*4a30*/  @!UP1 UIADD3 UR8, UPT, UPT, UR15, 0x200, URZ ;  /* 0x000002000f089890 */ /* 0x000fe2000fffe0ff */
[----:B------:R-:W-:Y:S01]  /*4a40*/  VOTEU.ALL UP1, P4 ;  /* 0x0000000000ff7886 */ /* 0x000fe20002020000 */
[----:B------:R-:W-:Y:S02]  /*4a50*/  UPRMT UR15, UR37, 0x654, UR9 ;  /* 0x00000654250f7896 */ /* 0x000fe40008000009 */
[----:B------:R-:W-:Y:S11]  /*4a60*/  @!P4 R2UR UR17, R9 ;  /* 0x000000000911c2ca */ /* 0x000ff600000e0000 */
[----:B------:R-:W-:Y:S02]  /*4a70*/  @!UPT UIADD3 URZ, UPT, UPT, URZ, URZ, URZ ;  /* 0x000000fffffff290 */ /* 0x000fe4000fffe0ff */
[----:B------:R2:W-:Y:S01]  /*4a80*/  @!UP1 UTMALDG.3D [UR8], [UR16], desc[UR18] ;  /* 0x00001208100095b4 */ /* 0x0005e20008011000 */
[----:B------:R2:W-:Y:S01]  /*4a90*/  @!P4 SYNCS.ARRIVE.TRANS64.RED.A0TR RZ, [UR13+0x60], R25 ;  /* 0x00006019ffffc9a7 */ /* 0x0005e2000830040d */
[----:B------:R-:W-:Y:S04]  /*4aa0*/  UIADD3 UR13, UPT, UPT, UR14, 0x1, URZ ;  /* 0x000000010e0d7890 */ /* 0x000fe8000fffe0ff */
[----:B------:R-:W-:Y:S04]  /*4ab0*/  UISETP.NE.AND UP1, UPT, UR13, 0x3, UPT ;  /* 0x000000030d00788c */ /* 0x000fe8000bf25270 */
[----:B------:R-:W-:Y:S02]  /*4ac0*/  USEL UR14, URZ, 0x1, UP1 ;  /* 0x00000001ff0e7887 */ /* 0x000fe40008800000 */
[----:B------:R-:W-:Y:S02]  /*4ad0*/  USEL UR13, UR13, URZ, UP1 ;  /* 0x000000ff0d0d7287 */ /* 0x000fe40008800000 */
[----:B------:R-:W-:Y:S02]  /*4ae0*/  UPLOP3.LUT UP1, UPT, UPT, UPT, UPT, 0x80, 0x8 ;  /* 0x000000000008789c */ /* 0x000fe40003f2f070 */
[----:B------:R-:W-:Y:S01]  /*4af0*/  LOP3.LUT R32, R32, UR14, RZ, 0x3c, !PT ;  /* 0x0000000e20207c12 */ /* 0x000fe2000f8e3cff */
[----:B------:R-:W-:Y:S01]  /*4b00*/  SYNCS.ARRIVE.TRANS64.RED.A1T0 RZ, [UR15], RZ ;  /* 0x000000ffffff79a7 */ /* 0x000fe2000810040f */
[----:B------:R-:W-:Y:S07]  /*4b10*/  @P3 BRA `(.L_x_78) ;  /* 0xfffffff4001c3947 */ /* 0x000fee000383ffff */
[----:B------:R-:W-:Y:S01]  /*4b20*/  UIADD3 UR7, UPT, UPT, UR7, 0x78, URZ ;  /* 0x0000007807077890 */ /* 0x000fe2000fffe0ff */
[----:B------:R-:W-:-:S03]  /*4b30*/  SHF.L.U32 R2, R32, 0x1f, RZ ;  /* 0x0000001f20027819 */ /* 0x000fc600000006ff */
[----:B------:R-:W-:-:S09]  /*4b40*/  ULEA UR4, UR13, UR7, 0x3 ;  /* 0x000000070d047291 */ /* 0x000fd2000f8e18ff */
[----:B------:R-:W1:Y:S02]  /*4b50*/  SYNCS.PHASECHK.TRANS64.TRYWAIT P0, [UR4], R2 ;  /* 0x00000002ff0075a7 */ /* 0x000e640008001104 */
[----:B-1----:R-:W-:Y:S05]  /*4b60*/  @!P0 BRA `(.L_x_79) ;  /* 0x0000002c00c48947 */ /* 0x002fea0003800000 */
.L_x_155:
        /* <DEDUP_REMOVED lines=9> */
.L_x_157:
[----:B------:R-:W-:-:S04]  /*4c00*/  UIADD3 UR5, UPT, UPT, UR5, 0x1, URZ ;  /* 0x0000000105057890 */ /* 0x000fc8000fffe0ff */
[----:B------:R-:W-:-:S04]  /*4c10*/  UISETP.NE.AND UP0, UPT, UR5, 0x3, UPT ;  /* 0x000000030500788c */ /* 0x000fc8000bf05270 */
[----:B------:R-:W-:Y:S02]  /*4c20*/  USEL UR4, URZ, 0x1, UP0 ;  /* 0x00000001ff047887 */ /* 0x000fe40008000000 */
[----:B------:R-:W-:-:S04]  /*4c30*/  USEL UR5, UR5, URZ, UP0 ;  /* 0x000000ff05057287 */ /* 0x000fc80008000000 */
[----:B------:R-:W-:Y:S01]  /*4c40*/  ULEA UR5, UR5, UR7, 0x3 ;  /* 0x0000000705057291 */ /* 0x000fe2000f8e18ff */
[----:B-1----:R-:W-:-:S04]  /*4c50*/  LOP3.LUT R2, R32, UR4, RZ, 0x3c, !PT ;  /* 0x0000000420027c12 */ /* 0x002fc8000f8e3cff */
[----:B------:R-:W-:Y:S01]  /*4c60*/  SHF.L.U32 R2, R2, 0x1f, RZ ;  /* 0x0000001f02027819 */ /* 0x000fe200000006ff */
[----:B------:R-:W-:-:S07]  /*4c70*/  IMAD.U32 R0, RZ, RZ, UR5 ;  /* 0x00000005ff007e24 */ /* 0x000fce000f8e00ff */
.L_x_81:
[----:B-1----:R1:W3:Y:S02]  /*4c80*/  SYNCS.PHASECHK.TRANS64.TRYWAIT P0, [R0+URZ], R2 ;  /* 0x00000002000075a7 */ /* 0x0022e400080011ff */
[----:B---3--:R-:W-:Y:S05]  /*4c90*/  @!P0 NANOSLEEP.SYNCS 0x989680 ;  /* 0x009896800000895d */ /* 0x008fea0003900000 */
[----:B------:R-:W3:Y:S02]  /*4ca0*/  @!P0 SYNCS.PHASECHK.TRANS64 P0, [R0+URZ], R2 ;  /* 0x00000002000085a7 */ /* 0x000ee400080010ff */
[----:B--23--:R-:W-:Y:S05]  /*4cb0*/  @P0 EXIT ;  /* 0x000000000000094d */ /* 0x00cfea0003800000 */
[----:B------:R-:W-:Y:S05]  /*4cc0*/  BRA `(.L_x_81) ;  /* 0xfffffffc00ec7947 */ /* 0x000fea000383ffff */
.L_x_69:
[----:B------:R-:W-:-:S06]  /*4cd0*/  UISETP.GE.AND UP1, UPT, UR8, 0x4, UPT ;  /* 0x000000040800788c */ /* 0x000fcc000bf26270 */
[----:B------:R-:W-:-:S13]  /*4ce0*/  PLOP3.LUT P0, PT, PT, PT, UP1, 0x80, 0x8 ;  /* 0x000000000008781c */ /* 0x000fda0003f0f018 */
[----:B------:R-:W-:Y:S05]  /*4cf0*/  @!P0 EXIT ;  /* 0x000000000000894d */ /* 0x000fea0003800000 */
[----:B------:R-:W-:Y:S01]  /*4d00*/  BAR.SYNC.DEFER_BLOCKING 0x6, 0xa0 ;  /* 0x0182800000007b1d */ /* 0x000fe20000010000 */
[C---:B------:R-:W-:Y:S01]  /*4d10*/  IMAD.SHL.U32 R3, R70.reuse, 0x20, RZ ;  /* 0x0000002046037824 */ /* 0x040fe200078e00ff */
[C---:B------:R-:W-:Y:S01]  /*4d20*/  LOP3.LUT P0, RZ, R70.reuse, 0x4, RZ, 0xc0, !PT ;  /* 0x0000000446ff7812 */ /* 0x040fe2000780c0ff */
[C---:B------:R-:W-:Y:S02]  /*4d30*/  IMAD.SHL.U32 R64, R70.reuse, 0x10, RZ ;  /* 0x0000001046407824 */ /* 0x040fe400078e00ff */
[C---:B------:R-:W-:Y:S01]  /*4d40*/  IMAD.SHL.U32 R2, R70.reuse, 0x4, RZ ;  /* 0x0000000446027824 */ /* 0x040fe200078e00ff */
[----:B------:R-:W-:Y:S02]  /*4d50*/  UMOV UR48, 0x400 ;  /* 0x0000040000307882 */ /* 0x000fe40000000000 */
[----:B------:R-:W1:Y:S01]  /*4d60*/  LDC R63, c[0x0][0x370] ;  /* 0x0000dc00ff3f7b82 */ /* 0x000e620000000800 */
[----:B------:R-:W-:Y:S01]  /*4d70*/  ULEA UR48, UR37, UR48, 0x18 ;  /* 0x0000003025307291 */ /* 0x000fe2000f8ec0ff */
[----:B------:R-:W-:Y:S01]  /*4d80*/  LOP3.LUT R4, R3, 0xc0, RZ, 0xc0, !PT ;  /* 0x000000c003047812 */ /* 0x000fe200078ec0ff */
[----:B------:R-:W-:Y:S01]  /*4d90*/  IMAD.U32 R32, R70, 0x10000, RZ ;  /* 0x0001000046207824 */ /* 0x000fe200078e00ff */
[----:B------:R-:W-:Y:S01]  /*4da0*/  LOP3.LUT R64, R64, 0x600, RZ, 0xc0, !PT ;  /* 0x0000060040407812 */ /* 0x000fe200078ec0ff */
[----:B------:R-:W-:Y:S01]  /*4db0*/  IMAD.MOV.U32 R69, RZ, RZ, 0x10 ;  /* 0x00000010ff457424 */ /* 0x000fe200078e00ff */
[----:B------:R-:W-:Y:S01]  /*4dc0*/  LOP3.LUT R2, R4, 0x18, R2, 0xf8, !PT ;  /* 0x0000001804027812 */ /* 0x000fe200078ef802 */
[----:B------:R-:W-:Y:S01]  /*4dd0*/  IMAD.MOV.U32 R31, RZ, RZ, RZ ;  /* 0x000000ffff1f7224 */ /* 0x000fe200078e00ff */
[----:B------:R-:W2:Y:S01]  /*4de0*/  LDC R28, c[0x0][0xb0c] ;  /* 0x0002c300ff1c7b82 */ /* 0x000ea20000000800 */
[----:B------:R-:W-:Y:S01]  /*4df0*/  SHF.R.U32.HI R4, RZ, 0x1, R70 ;  /* 0x00000001ff047819 */ /* 0x000fe20000011646 */
[----:B------:R-:W-:Y:S01]  /*4e00*/  IMAD.MOV.U32 R68, RZ, RZ, RZ ;  /* 0x000000ffff447224 */ /* 0x000fe200078e00ff */
[--C-:B------:R-:W-:Y:S01]  /*4e10*/  LOP3.LUT R64, R64, 0x20, R3.reuse, 0xf8, !PT ;  /* 0x0000002040407812 */ /* 0x100fe200078ef803 */
[----:B------:R-:W-:Y:S01]  /*4e20*/  IMAD.MOV.U32 R73, RZ, RZ, RZ ;  /* 0x000000ffff497224 */ /* 0x000fe200078e00ff */
[----:B------:R-:W-:Y:S01]  /*4e30*/  LOP3.LUT R32, R32, 0x600000, RZ, 0xc0, !PT ;  /* 0x0060000020207812 */ /* 0x000fe200078ec0ff */
[----:B------:R-:W-:Y:S01]  /*4e40*/  IMAD.MOV.U32 R67, RZ, RZ, RZ ;  /* 0x000000ffff437224 */ /* 0x000fe200078e00ff */
[----:B------:R-:W-:Y:S01]  /*4e50*/  LOP3.LUT R2, R2, 0x8, R4, 0x78, !PT ;  /* 0x0000000802027812 */ /* 0x000fe200078e7804 */
[----:B------:R-:W4:Y:S01]  /*4e60*/  LDC R61, c[0x0][0xb20] ;  /* 0x0002c800ff3d7b82 */ /* 0x000f220000000800 */
[----:B------:R-:W3:Y:S01]  /*4e70*/  LDS R0, [UR48+0x150] ;  /* 0x00015030ff007984 */ /* 0x000ee20008000800 */
[----:B------:R-:W-:Y:S01]  /*4e80*/  LOP3.LUT R64, R64, 0x100, R3, 0xf8, !PT ;  /* 0x0000010040407812 */ /* 0x000fe200078ef803 */
[----:B------:R-:W1:Y:S01]  /*4e90*/  LDCU.64 UR54, c[0x0][0x348] ;  /* 0x00006900ff3677ac */ /* 0x000e620008000a00 */
[----:B------:R-:W-:-:S02]  /*4ea0*/  LOP3.LUT R70, R70, 0x60, RZ, 0xc0, !PT ;  /* 0x0000006046467812 */ /* 0x000fc400078ec0ff */
[----:B------:R-:W-:Y:S01]  /*4eb0*/  LOP3.LUT R64, R64, R2, RZ, 0xfc, !PT ;  /* 0x0000000240407212 */ /* 0x000fe200078efcff */
[----:B------:R-:W1:Y:S01]  /*4ec0*/  LDCU.64 UR38, c[0x0][0x888] ;  /* 0x00011100ff2677ac */ /* 0x000e620008000a00 */
[----:B------:R-:W1:Y:S01]  /*4ed0*/  LDC R27, c[0x0][0xb30] ;  /* 0x0002cc00ff1b7b82 */ /* 0x000e620000000800 */
[----:B------:R-:W-:Y:S01]  /*4ee0*/  SEL R69, R69, 0xfffffff0, !P0 ;  /* 0xfffffff045457807 */ /* 0x000fe20004000000 */
[----:B------:R-:W1:Y:S01]  /*4ef0*/  LDCU.64 UR44, c[0x0][0x890] ;  /* 0x00011200ff2c77ac */ /* 0x000e620008000a00 */
[----:B------:R-:W-:-:S05]  /*4f00*/  UMOV UR51, 0x1 ;  /* 0x0000000100337882 */ /* 0x000fca0000000000 */
[----:B------:R-:W1:Y:S01]  /*4f10*/  LDC.64 R56, c[0x0][0xb10] ;  /* 0x0002c400ff387b82 */ /* 0x000e620000000a00 */
[----:B------:R-:W-:Y:S01]  /*4f20*/  UMOV UR56, URZ ;  /* 0x000000ff00387c82 */ /* 0x000fe20008000000 */
[----:B------:R-:W-:Y:S01]  /*4f30*/  UIADD3 UR52, UPT, UPT, UR48, 0x200, URZ ;  /* 0x0000020030347890 */ /* 0x000fe2000fffe0ff */
[----:B------:R-:W-:Y:S01]  /*4f40*/  UMOV UR50, URZ ;  /* 0x000000ff00327c82 */ /* 0x000fe20008000000 */
[----:B------:R-:W-:-:S04]  /*4f50*/  UMOV UR49, URZ ;  /* 0x000000ff00317c82 */ /* 0x000fc80008000000 */
[----:B------:R-:W1:Y:S08]  /*4f60*/  LDC.64 R24, c[0x0][0xb18] ;  /* 0x0002c600ff187b82 */ /* 0x000e700000000a00 */
[----:B------:R-:W1:Y:S08]  /*4f70*/  LDC.64 R22, c[0x0][0xb28] ;  /* 0x0002ca00ff167b82 */ /* 0x000e700000000a00 */
[----:B------:R-:W1:Y:S01]  /*4f80*/  LDC.64 R54, c[0x0][0x8b0] ;  /* 0x00022c00ff367b82 */ /* 0x000e620000000a00 */
[----:B---3--:R-:W-:-:S07]  /*4f90*/  IMAD.IADD R32, R0, 0x1, R32 ;  /* 0x0000000100207824 */ /* 0x008fce00078e0220 */
[----:B------:R-:W3:Y:S08]  /*4fa0*/  LDC.64 R52, c[0x0][0x8a8] ;  /* 0x00022a00ff347b82 */ /* 0x000ef00000000a00 */
[----:B--2-4-:R-:W1:Y:S02]  /*4fb0*/  LDC R62, c[0x0][0x374] ;  /* 0x0000dd00ff3e7b82 */ /* 0x014e640000000800 */
.L_x_112:
[----:B------:R-:W-:Y:S02]  /*4fc0*/  LEA R0, R73, UR48, 0x3 ;  /* 0x0000003049007c11 */ /* 0x000fe4000f8e18ff */
[----:B------:R-:W-:Y:S02]  /*4fd0*/  SHF.L.U32 R2, R67, 0x1f, RZ ;  /* 0x0000001f43027819 */ /* 0x000fe400000006ff */
[----:B-1----:R-:W-:Y:S02]  /*4fe0*/  LEA R16, R73, UR48, 0x4 ;  /* 0x0000003049107c11 */ /* 0x002fe4000f8e20ff */
[----:B------:R-:W2:Y:S02]  /*4ff0*/  SYNCS.PHASECHK.TRANS64.TRYWAIT P0, [R0+URZ+0xa0], R2 ;  /* 0x0000a002000075a7 */ /* 0x000ea400080011ff */
[----:B--2---:R-:W-:Y:S05]  /*5000*/  @!P0 BRA `(.L_x_82) ;  /* 0x0000002800cc8947 */ /* 0x004fea0003800000 */
.L_x_158:
[----:B------:R-:W4:Y:S01]  /*5010*/  LDC.64 R10, c[0x0][0xb10] ;  /* 0x0002c400ff0a7b82 */ /* 0x000f220000000a00 */
[----:B------:R-:W3:Y:S01]  /*5020*/  LDS.128 R16, [R16+0x130] ;  /* 0x0001300010107984 */ /* 0x000ee20000000c00 */
[----:B-1----:R-:W-:Y:S01]  /*5030*/  ISETP.NE.AND P1, PT, R27, 0x1, PT ;  /* 0x000000011b00780c */ /* 0x002fe20003f25270 */
[----:B--2---:R-:W-:Y:S01]  /*5040*/  VIADD R0, R0, 0xb0 ;  /* 0x000000b000007836 */ /* 0x004fe20000000000 */
[----:B------:R-:W-:Y:S04]  /*5050*/  ISETP.GE.AND P0, PT, R26, 0x1, PT ;  /* 0x000000011a00780c */ /* 0x000fe80003f06270 */
[----:B------:R-:W1:Y:S01]  /*5060*/  LDC.64 R8, c[0x0][0xb18] ;  /* 0x0002c600ff087b82 */ /* 0x000e620000000a00 */
[----:B------:R-:W-:Y:S01]  /*5070*/  PRMT R0, RZ, 0x654, R0 ;  /* 0x00000654ff007816 */ /* 0x000fe20000000000 */
[----:B------:R-:W-:Y:S01]  /*5080*/  @!PT LDS RZ, [RZ] ;  /* 0x00000000fffff984 */ /* 0x000fe20000000800 */
[----:B------:R-:W-:Y:S01]  /*5090*/  @!PT LDS RZ, [RZ] ;  /* 0x00000000fffff984 */ /* 0x000fe20000000800 */
[----:B------:R-:W-:Y:S01]  /*50a0*/  @!PT LDS RZ, [RZ] ;  /* 0x00000000fffff984 */ /* 0x000fe20000000800 */
[----:B------:R-:W-:Y:S01]  /*50b0*/  @!PT LDS RZ, [RZ] ;  /* 0x00000000fffff984 */ /* 0x000fe20000000800 */
[----:B------:R2:W-:Y:S06]  /*50c0*/  MEMBAR.ALL.CTA ;  /* 0x0000000000007992 */ /* 0x0005ec0000008000 */
[----:B--2---:R-:W2:Y:S01]  /*50d0*/  FENCE.VIEW.ASYNC.S ;  /* 0x00000000000073c6 */ /* 0x004ea20000000000 */
[----:B------:R-:W1:Y:S08]  /*50e0*/  @!P1 LDC R12, c[0x0][0xb20] ;  /* 0x0002c800ff0c9b82 */ /* 0x000e700000000800 */
[----:B------:R-:W1:Y:S01]  /*50f0*/  @!P1 LDC R7, c[0x0][0xb0c] ;  /* 0x0002c300ff079b82 */ /* 0x000e620000000800 */
[----:B--2---:R2:W-:Y:S01]  /*5100*/  SYNCS.ARRIVE.TRANS64.RED.A1T0 RZ, [R0+URZ], RZ ;  /* 0x000000ff00ff79a7 */ /* 0x0045e200081004ff */
[----:B---3--:R-:W-:Y:S04]  /*5110*/  LOP3.LUT P4, RZ, R18, 0x1, RZ, 0xc0, !PT ;  /* 0x0000000112ff7812 */ /* 0x008fe8000788c0ff */
[----:B------:R-:W-:Y:S09]  /*5120*/  P2R R71, PR, RZ, 0x10 ;  /* 0x00000010ff477803 */ /* 0x000ff20000000000 */
[----:B------:R-:W-:Y:S02]  /*5130*/  @P4 MOV R30, R16 ;  /* 0x00000010001e4202 */ /* 0x000fe40000000f00 */
[----:B------:R-:W-:Y:S01]  /*5140*/  @P4 LOP3.LUT R29, R17, 0xffff, RZ, 0xc0, !PT ;  /* 0x0000ffff111d4812 */ /* 0x000fe200078ec0ff */
[----:B--2-4-:R-:W-:Y:S06]  /*5150*/  @!P0 BRA `(.L_x_83) ;  /* 0x0000000000a48947 */ /* 0x014fec0003800000 */
[----:B------:R-:W-:Y:S01]  /*5160*/  IMAD.HI.U32 R0, R62, R25, RZ ;  /* 0x000000193e007227 */ /* 0x000fe200078e00ff */
[----:B------:R-:W-:Y:S02]  /*5170*/  ISETP.NE.AND P0, PT, R24, 0x1, PT ;  /* 0x000000011800780c */ /* 0x000fe40003f05270 */
[----:B------:R-:W-:Y:S01]  /*5180*/  ISETP.NE.AND P2, PT, R26, 0x1, PT ;  /* 0x000000011a00780c */ /* 0x000fe20003f45270 */
[----:B------:R-:W-:Y:S01]  /*5190*/  IMAD.HI.U32 R4, R63, R56, RZ ;  /* 0x000000383f047227 */ /* 0x000fe200078e00ff */
[----:B------:R-:W-:Y:S02]  /*51a0*/  SHF.R.U32.HI R0, RZ, R61, R0 ;  /* 0x0000003dff007219 */ /* 0x000fe40000011600 */
[----:B------:R-:W-:Y:S01]  /*51b0*/  ISETP.NE.AND P3, PT, R28, 0x1, PT ;  /* 0x000000011c00780c */ /* 0x000fe20003f65270 */
[----:B------:R-:W-:Y:S01]  /*51c0*/  IMAD.HI.U32 R6, R29, R25, RZ ;  /* 0x000000191d067227 */ /* 0x000fe200078e00ff */
[-C--:B------:R-:W-:Y:S02]  /*51d0*/  SHF.R.U32.HI R4, RZ, R57.reuse, R4 ;  /* 0x00000039ff047219 */ /* 0x080fe40000011604 */
[----:B------:R-:W-:Y:S01]  /*51e0*/  SEL R0, R62, R0, !P0 ;  /* 0x000000003e007207 */ /* 0x000fe20004000000 */
[----:B------:R-:W-:Y:S01]  /*51f0*/  IMAD.HI.U32 R5, R30, R56, RZ ;  /* 0x000000381e057227 */ /* 0x000fe200078e00ff */
[----:B------:R-:W-:Y:S03]  /*5200*/  SEL R4, R63, R4, !P3 ;  /* 0x000000043f047207 */ /* 0x000fe60005800000 */
[-C--:B------:R-:W-:Y:S01]  /*5210*/  IMAD.HI.U32 R3, R0, R22.reuse, RZ ;  /* 0x0000001600037227 */ /* 0x080fe200078e00ff */
[----:B------:R-:W-:Y:S03]  /*5220*/  SHF.R.U32.HI R5, RZ, R57, R5 ;  /* 0x00000039ff057219 */ /* 0x000fe60000011605 */
[----:B------:R-:W-:Y:S01]  /*5230*/  IMAD.HI.U32 R2, R4, R22, RZ ;  /* 0x0000001604027227 */ /* 0x000fe200078e00ff */
[----:B------:R-:W-:Y:S02]  /*5240*/  @P2 SHF.R.U32.HI R0, RZ, R23, R3 ;  /* 0x00000017ff002219 */ /* 0x000fe40000011603 */
[----:B------:R-:W-:Y:S02]  /*5250*/  SHF.R.U32.HI R3, RZ, R61, R6 ;  /* 0x0000003dff037219 */ /* 0x000fe40000011606 */
[----:B------:R-:W-:Y:S01]  /*5260*/  @P2 SHF.R.U32.HI R4, RZ, R23, R2 ;  /* 0x00000017ff042219 */ /* 0x000fe20000011602 */
[----:B------:R-:W-:Y:S01]  /*5270*/  IMAD R0, R26, R0, RZ ;  /* 0x000000001a007224 */ /* 0x000fe200078e02ff */
[----:B------:R-:W-:Y:S02]  /*5280*/  SEL R3, R29, R3, !P0 ;  /* 0x000000031d037207 */ /* 0x000fe40004000000 */
[----:B------:R-:W-:Y:S01]  /*5290*/  SEL R2, R30, R5, !P3 ;  /* 0x000000051e027207 */ /* 0x000fe20005800000 */
[----:B------:R-:W-:Y:S01]  /*52a0*/  IMAD R5, R26, R4, RZ ;  /* 0x000000041a057224 */ /* 0x000fe200078e02ff */
[C---:B------:R-:W-:Y:S01]  /*52b0*/  ISETP.GE.AND P0, PT, R3.reuse, R0, PT ;  /* 0x000000000300720c */ /* 0x040fe20003f06270 */
[C---:B------:R-:W-:Y:S03]  /*52c0*/  IMAD.HI.U32 R0, R3.reuse, R22, RZ ;  /* 0x0000001603007227 */ /* 0x040fe600078e00ff */
[C---:B------:R-:W-:Y:S02]  /*52d0*/  ISETP.GE.OR P0, PT, R2.reuse, R5, P0 ;  /* 0x000000050200720c */ /* 0x040fe40000706670 */
[----:B------:R-:W-:Y:S04]  /*52e0*/  SHF.R.U32.HI R0, RZ, R23, R0 ;  /* 0x00000017ff007219 */ /* 0x000fe80000011600 */
[C---:B------:R-:W-:Y:S05]  /*52f0*/  SEL R6, R3.reuse, R0, !P2 ;  /* 0x0000000003067207 */ /* 0x040fea0005000000 */
        /* <DEDUP_REMOVED lines=14> */
[----:B------:R-:W-:Y:S07]  /*53e0*/  IMAD R29, R3, R24, R29 ;  /* 0x00000018031d7224 */ /* 0x000fee00078e021d */
.L_x_83:
[----:B-1----:R-:W-:Y:S01]  /*53f0*/  @!P1 ISETP.NE.AND P0, PT, R8, 0x1, PT ;  /* 0x000000010800980c */ /* 0x002fe20003f05270 */
[----:B------:R-:W-:Y:S01]  /*5400*/  @!P1 IMAD.HI.U32 R0, R30, R10, RZ ;  /* 0x0000000a1e009227 */ /* 0x000fe200078e00ff */
[----:B------:R-:W-:Y:S01]  /*5410*/  @!P1 ISETP.NE.AND P2, PT, R7, 0x1, PT ;  /* 0x000000010700980c */ /* 0x000fe20003f45270 */
[----:B------:R-:W-:Y:S01]  /*5420*/  ULOP3.LUT UP0, URZ, UR52, 0x1b0, URZ, 0xc0, !UPT ;  /* 0x000001b034ff7892 */ /* 0x000fe2000f80c0ff */
[----:B------:R-:W-:Y:S01]  /*5430*/  R2UR UR42, R21 ;  /* 0x00000000152a72ca */ /* 0x000fe200000e0000 */
[----:B------:R-:W-:Y:S01]  /*5440*/  @!P1 IMAD.HI.U32 R2, R29, R9, RZ ;  /* 0x000000091d029227 */ /* 0x000fe200078e00ff */
[----:B------:R-:W-:Y:S02]  /*5450*/  @!P1 SHF.R.U32.HI R0, RZ, R11, R0 ;  /* 0x0000000bff009219 */ /* 0x000fe40000011600 */
[----:B------:R-:W-:Y:S01]  /*5460*/  R2UR UR41, R20 ;  /* 0x00000000142972ca */ /* 0x000fe200000e0000 */
[----:B------:R-:W-:Y:S01]  /*5470*/  VIADD R73, R73, 0x1 ;  /* 0x0000000149497836 */ /* 0x000fe20000000000 */
[----:B------:R-:W-:Y:S02]  /*5480*/  @!P1 SHF.R.U32.HI R2, RZ, R12, R2 ;  /* 0x0000000cff029219 */ /* 0x000fe40000011602 */
[----:B------:R-:W-:Y:S02]  /*5490*/  @!P1 SEL R3, R30, R0, !P2 ;  /* 0x000000001e039207 */ /* 0x000fe40005000000 */
[----:B------:R-:W-:Y:S02]  /*54a0*/  @!P1 SEL R2, R29, R2, !P0 ;  /* 0x000000021d029207 */ /* 0x000fe40004000000 */
[----:B------:R-:W-:Y:S01]  /*54b0*/  @P4 SHF.R.U32.HI R66, RZ, 0x10, R17 ;  /* 0x00000010ff424819 */ /* 0x000fe20000011611 */
[----:B------:R-:W-:Y:S02]  /*54c0*/  USHF.L.U32 UR42, UR42, 0x6, URZ ;  /* 0x000000062a2a7899 */ /* 0x000fe400080006ff */
[----:B------:R-:W-:Y:S02]  /*54d0*/  @!P1 IMAD.IADD R0, R2, 0x1, -R3 ;  /* 0x0000000102009824 */ /* 0x000fe400078e0a03 */
[----:B------:R-:W-:Y:S01]  /*54e0*/  @!P1 IMAD.IADD R2, R3, 0x1, -R2 ;  /* 0x0000000103029824 */ /* 0x000fe200078e0a02 */
[----:B------:R-:W-:Y:S01]  /*54f0*/  USHF.L.U32 UR41, UR41, 0x6, URZ ;  /* 0x0000000629297899 */ /* 0x000fe200080006ff */
[----:B------:R-:W-:Y:S02]  /*5500*/  @!P1 IMAD R30, R0, R7, R30 ;  /* 0x00000007001e9224 */ /* 0x000fe400078e021e */
[----:B------:R-:W-:Y:S01]  /*5510*/  @!P1 IMAD R29, R2, R8, R29 ;  /* 0x00000008021d9224 */ /* 0x000fe200078e021d */
[----:B------:R-:W-:Y:S08]  /*5520*/  BRA.U !UP0, `(.L_x_84) ;  /* 0x00000001087c7547 */ /* 0x000ff0000b800000 */
[----:B------:R-:W1:Y:S01]  /*5530*/  LDCU.64 UR8, c[0x4][0x80] ;  /* 0x01001000ff0877ac */ /* 0x000e620008000a00 */
[----:B------:R-:W-:Y:S01]  /*5540*/  MOV R2, 0x0 ;  /* 0x0000000000027802 */ /* 0x000fe20000000f00 */
[----:B------:R-:W-:Y:S02]  /*5550*/  HFMA2 R12, -RZ, RZ, 0, 5.9604644775390625e-08 ;  /* 0x00000001ff0c7431 */ /* 0x000fe400000001ff */
[----:B------:R-:W-:Y:S01]  /*5560*/  IMAD.MOV.U32 R8, RZ, RZ, 0x70 ;  /* 0x00000070ff087424 */ /* 0x000fe200078e00ff */
[----:B------:R2:W3:Y:S01]  /*5570*/  LDC.64 R14, c[0x4][R2] ;  /* 0x01000000020e7b82 */ /* 0x0004e20000000a00 */
[----:B------:R-:W4:Y:S01]  /*5580*/  LDCU.64 UR6, c[0x4][0x88] ;  /* 0x01001100ff0677ac */ /* 0x000f220008000a00 */
[----:B------:R-:W-:Y:S01]  /*5590*/  IMAD.MOV.U32 R13, RZ, RZ, RZ ;  /* 0x000000ffff0d7224 */ /* 0x000fe200078e00ff */
[----:B------:R-:W2:Y:S01]  /*55a0*/  LDCU.64 UR4, c[0x4][0x8] ;  /* 0x01000100ff0477ac */ /* 0x000ea20008000a00 */
[----:B-1----:R-:W-:Y:S01]  /*55b0*/  MOV R5, UR9 ;  /* 0x0000000900057c02 */ /* 0x002fe20008000f00 */
[----:B------:R-:W-:Y:S01]  /*55c0*/  IMAD.U32 R4, RZ, RZ, UR8 ;  /* 0x00000008ff047e24 */ /* 0x000fe2000f8e00ff */
[----:B----4-:R-:W-:Y:S01]  /*55d0*/  MOV R7, UR7 ;  /* 0x0000000700077c02 */ /* 0x010fe20008000f00 */
[----:B------:R-:W-:Y:S01]  /*55e0*/  IMAD.U32 R6, RZ, RZ, UR6 ;  /* 0x00000006ff067e24 */ /* 0x000fe2000f8e00ff */
[----:B--2---:R-:W-:Y:S01]  /*55f0*/  MOV R11, UR5 ;  /* 0x00000005000b7c02 */ /* 0x004fe20008000f00 */
[----:B------:R-:W-:Y:S02]  /*5600*/  IMAD.U32 R10, RZ, RZ, UR4 ;  /* 0x00000004ff0a7e24 */ /* 0x000fe4000f8e00ff */
[----:B------:R-:W-:Y:S07]  /*5610*/  LEPC R20, `(.L_x_85) ;  /* 0x000000001014794e */ /* 0x000fee0000000000 */
[----:B---3-5:R-:W-:Y:S05]  /*5620*/  CALL.ABS.NOINC R14 ;  /* 0x000000000e007343 */ /* 0x028fea0003c00000 */
.L_x_85:
[----:B------:R-:W1:Y:S01]  /*5630*/  LDCU.64 UR8, c[0x4][0x80] ;  /* 0x01001000ff0877ac */ /* 0x000e620008000a00 */
[----:B------:R-:W2:Y:S01]  /*5640*/  LDC.64 R2, c[0x4][R2] ;  /* 0x0100000002027b82 */ /* 0x000ea20000000a00 */
[----:B------:R-:W-:Y:S02]  /*5650*/  HFMA2 R12, -RZ, RZ, 0, 5.9604644775390625e-08 ;  /* 0x00000001ff0c7431 */ /* 0x000fe400000001ff */
[----:B------:R-:W-:Y:S02]  /*5660*/  IMAD.MOV.U32 R8, RZ, RZ, 0x70 ;  /* 0x00000070ff087424 */ /* 0x000fe400078e00ff */
[----:B------:R-:W-:Y:S01]  /*5670*/  IMAD.MOV.U32 R13, RZ, RZ, RZ ;  /* 0x000000ffff0d7224 */ /* 0x000fe200078e00ff */
[----:B------:R-:W3:Y:S01]  /*5680*/  LDCU.64 UR6, c[0x4][0x88] ;  /* 0x01001100ff0677ac */ /* 0x000ee20008000a00 */
[----:B------:R-:W4:Y:S01]  /*5690*/  LDCU.64 UR4, c[0x4][0x8] ;  /* 0x01000100ff0477ac */ /* 0x000f220008000a00 */
[----:B-1----:R-:W-:Y:S02]  /*56a0*/  MOV R4, UR8 ;  /* 0x0000000800047c02 */ /* 0x002fe40008000f00 */
[----:B------:R-:W-:Y:S02]  /*56b0*/  MOV R5, UR9 ;  /* 0x0000000900057c02 */ /* 0x000fe40008000f00 */
[----:B---3--:R-:W-:Y:S01]  /*56c0*/  MOV R7, UR7 ;  /* 0x0000000700077c02 */ /* 0x008fe20008000f00 */
[----:B------:R-:W-:Y:S01]  /*56d0*/  IMAD.U32 R6, RZ, RZ, UR6 ;  /* 0x00000006ff067e24 */ /* 0x000fe2000f8e00ff */
[----:B----4-:R-:W-:Y:S01]  /*56e0*/  MOV R11, UR5 ;  /* 0x00000005000b7c02 */ /* 0x010fe20008000f00 */
[----:B------:R-:W-:Y:S02]  /*56f0*/  IMAD.U32 R10, RZ, RZ, UR4 ;  /* 0x00000004ff0a7e24 */ /* 0x000fe4000f8e00ff */
[----:B------:R-:W-:Y:S07]  /*5700*/  LEPC R20, `(.L_x_84) ;  /* 0x000000001014794e */ /* 0x000fee0000000000 */
[----:B--2---:R-:W-:Y:S05]  /*5710*/  CALL.ABS.NOINC R2 ;  /* 0x0000000002007343 */ /* 0x004fea0003c00000 */
.L_x_84:
[----:B------:R-:W-:Y:S01]  /*5720*/  ISETP.NE.U32.AND P4, PT, R54, RZ, PT ;  /* 0x000000ff3600720c */ /* 0x000fe20003f85070 */
[----:B------:R-:W-:Y:S01]  /*5730*/  UISETP.NE.AND UP2, UPT, UR53, URZ, UPT ;  /* 0x000000ff3500728c */ /* 0x000fe2000bf45270 */
[----:B------:R-:W-:Y:S01]  /*5740*/  ISETP.NE.U32.AND P2, PT, RZ, UR38, PT ;  /* 0x00000026ff007c0c */ /* 0x000fe2000bf45070 */
[----:B------:R-:W-:Y:S01]  /*5750*/  UISETP.NE.U32.AND UP1, UPT, UR44, URZ, UPT ;  /* 0x000000ff2c00728c */ /* 0x000fe2000bf25070 */
[----:B------:R-:W-:Y:S01]  /*5760*/  ISETP.NE.AND.EX P4, PT, R55, RZ, PT, P4 ;  /* 0x000000ff3700720c */ /* 0x000fe20003f85340 */
[----:B------:R-:W-:Y:S01]  /*5770*/  UPLOP3.LUT UP0, UPT, UPT, UPT, UPT, 0x40, 0x4 ;  /* 0x000000000004789c */ /* 0x000fe20003f0e870 */
[----:B------:R-:W-:Y:S01]  /*5780*/  ISETP.NE.AND.EX P2, PT, RZ, UR39, PT, P2 ;  /* 0x00000027ff007c0c */ /* 0x000fe2000bf45320 */
[----:B------:R-:W-:Y:S01]  /*5790*/  UISETP.NE.AND.EX UP1, UPT, UR45, URZ, UPT, UP1 ;  /* 0x000000ff2d00728c */ /* 0x000fe2000bf25310 */
[----:B------:R-:W-:Y:S04]  /*57a0*/  PLOP3.LUT P1, PT, PT, PT, UP2, 0x80, 0x8 ;  /* 0x000000000008781c */ /* 0x000fe80003f2f028 */
[----:B------:R-:W-:Y:S06]  /*57b0*/  @UP2 UPLOP3.LUT UP0, UPT, UPT, UPT, UP1, 0x80, 0x8 ;  /* 0x000000000008289c */ /* 0x000fec0003f0f010 */
[----:B------:R-:W-:Y:S01]  /*57c0*/  PLOP3.LUT P0, PT, PT, PT, UP0, 0x80, 0x8 ;  /* 0x000000000008781c */ /* 0x000fe20003f0f008 */
[----:B------:R-:W-:Y:S01]  /*57d0*/  @!UPT UIADD3 URZ, UPT, UPT, URZ, URZ, URZ ;  /* 0x000000fffffff290 */ /* 0x000fe2000fffe0ff */
[----:B------:R-:W-:Y:S11]  /*57e0*/  BRA.U !UP1, `(.L_x_86) ;  /* 0x0000000109387547 */ /* 0x000ff6000b800000 */
[----:B------:R-:W-:Y:S01]  /*57f0*/  UISETP.NE.U32.AND UP0, UPT, UR38, URZ, UPT ;  /* 0x000000ff2600728c */ /* 0x000fe2000bf05070 */
[----:B------:R-:W-:Y:S02]  /*5800*/  HFMA2 R0, -RZ, RZ, 0, 5.9604644775390625e-08 ;  /* 0x00000001ff007431 */ /* 0x000fe400000001ff */
[----:B------:R-:W-:Y:S01]  /*5810*/  IMAD.MOV.U32 R60, RZ, RZ, 0x1 ;  /* 0x00000001ff3c7424 */ /* 0x000fe200078e00ff */
[----:B------:R-:W-:Y:S06]  /*5820*/  UISETP.NE.AND.EX UP0, UPT, UR39, URZ, UPT, UP0 ;  /* 0x000000ff2700728c */ /* 0x000fec000bf05300 */
[----:B------:R-:W-:Y:S05]  /*5830*/  PLOP3.LUT P3, PT, PT, PT, UP0, 0x80, 0x8 ;  /* 0x000000000008781c */ /* 0x000fea0003f6f008 */
[----:B------:R-:W1:Y:S01]  /*5840*/  @UP0 LDCU.64 UR6, c[0x0][0x888] ;  /* 0x00011100ff0607ac */ /* 0x000e620008000a00 */
[----:B------:R-:W-:Y:S07]  /*5850*/  @UP0 UIMAD UR4, UR36, UR44, URZ ;  /* 0x0000002c240402a4 */ /* 0x000fee000f8e02ff */
[----:B------:R-:W-:Y:S01]  /*5860*/  @!P3 PRMT R60, R0, 0x7610, R60 ;  /* 0x00007610003cb816 */ /* 0x000fe2000000003c */
[----:B-1----:R-:W-:Y:S03]  /*5870*/  @UP0 UIMAD.WIDE UR6, UR4, 0x4, UR6 ;  /* 0x00000004040608a5 */ /* 0x002fe6000f8e0206 */
[----:B------:R-:W1:Y:S03]  /*5880*/  @!UP0 LDCU UR4, c[0x0][0x880] ;  /* 0x00011000ff0487ac */ /* 0x000e660008000800 */
[----:B------:R-:W-:Y:S01]  /*5890*/  IMAD.U32 R2, RZ, RZ, UR6 ;  /* 0x00000006ff027e24 */ /* 0x000fe2000f8e00ff */
[----:B------:R-:W-:Y:S05]  /*58a0*/  MOV R3, UR7 ;  /* 0x0000000700037c02 */ /* 0x000fea0008000f00 */
[----:B-----5:R2:W5:Y:S02]  /*58b0*/  @P3 LDG.E R35, desc[UR46][R2.64] ;  /* 0x0000002e02233981 */ /* 0x020564000c1e1900 */
[----:B-12---:R-:W-:Y:S02]  /*58c0*/  @!P3 IMAD.U32 R35, RZ, RZ, UR4 ;  /* 0x00000004ff23be24 */ /* 0x006fe4000f8e00ff */
.L_x_86:
[----:B------:R-:W-:Y:S05]  /*58d0*/  @!P4 BRA `(.L_x_87) ;  /* 0x000000000020c947 */ /* 0x000fea0003800000 */
[----:B------:R-:W-:Y:S04]  /*58e0*/  ISETP.NE.U32.AND P3, PT, R52, RZ, PT ;  /* 0x000000ff3400720c */ /* 0x000fe80003f65070 */
[----:B------:R-:W-:Y:S11]  /*58f0*/  ISETP.NE.AND.EX P3, PT, R53, RZ, PT, P3 ;  /* 0x000000ff3500720c */ /* 0x000ff60003f65330 */
[----:B------:R-:W-:Y:S02]  /*5900*/  @!UPT UIADD3 URZ, UPT, UPT, URZ, URZ, URZ ;  /* 0x000000fffffff290 */ /* 0x000fe4000fffe0ff */
[----:B------:R-:W1:Y:S01]  /*5910*/  @P3 LDC.64 R2, c[0x0][0x8a8] ;  /* 0x00022a00ff023b82 */ /* 0x000e620000000a00 */
[----:B------:R-:W-:Y:S04]  /*5920*/  @P3 IMAD R0, R54, UR36, RZ ;  /* 0x0000002436003c24 */ /* 0x000fe8000f8e02ff */
[----:B-1----:R-:W-:Y:S05]  /*5930*/  @P3 IMAD.WIDE R2, R0, 0x4, R2 ;  /* 0x0000000400023825 */ /* 0x002fea00078e0202 */
[----:B-----5:R1:W5:Y:S02]  /*5940*/  @P3 LDG.E R33, desc[UR46][R2.64] ;  /* 0x0000002e02213981 */ /* 0x020364000c1e1900 */
[----:B-1----:R-:W2:Y:S02]  /*5950*/  @!P3 LDC R33, c[0x0][0x8a0] ;  /* 0x00022800ff21bb82 */ /* 0x002ea40000000800 */
.L_x_87:
[----:B-----5:R-:W-:Y:S01]  /*5960*/  FSETP.NEU.AND P3, PT, R35, RZ, PT ;  /* 0x000000ff2300720b */ /* 0x020fe20003f6d000 */
[----:B------:R-:W-:Y:S01]  /*5970*/  IMAD.U32 R2, RZ, RZ, UR56 ;  /* 0x00000038ff027e24 */ /* 0x000fe2000f8e00ff */
[----:B------:R-:W-:Y:S01]  /*5980*/  SEL R5, RZ, 0xffffffff, P2 ;  /* 0xffffffffff057807 */ /* 0x000fe20001000000 */
[----:B------:R-:W-:Y:S01]  /*5990*/  ULOP3.LUT UR4, UR51, 0x1, URZ, 0x3c, !UPT ;  /* 0x0000000133047892 */ /* 0x000fe2000f8e3cff */
[----:B------:R-:W-:Y:S01]  /*59a0*/  @P1 LOP3.LUT P2, RZ, R60, 0xff, RZ, 0xc0, !PT ;  /* 0x000000ff3cff1812 */ /* 0x000fe2000784c0ff */
[----:B------:R-:W-:Y:S01]  /*59b0*/  BSSY B1, `(.L_x_88) ;  /* 0x000003d000017945 */ /* 0x000fe20003800000 */
[----:B------:R-:W-:Y:S01]  /*59c0*/  @P1 SEL R0, RZ, 0xffffffff, P3 ;  /* 0xffffffffff001807 */ /* 0x000fe20001800000 */
[----:B------:R-:W-:Y:S01]  /*59d0*/  IMAD.MOV.U32 R47, RZ, RZ, 0x1 ;  /* 0x00000001ff2f7424 */ /* 0x000fe200078e00ff */
[----:B------:R-:W-:Y:S01]  /*59e0*/  LEA R2, R2, UR48, 0x3 ;  /* 0x0000003002027c11 */ /* 0x000fe2000f8e18ff */
[----:B------:R-:W-:Y:S01]  /*59f0*/  IMAD.U32 R45, RZ, RZ, UR4 ;  /* 0x00000004ff2d7e24 */ /* 0x000fe2000f8e00ff */
[----:B------:R-:W-:Y:S01]  /*5a00*/  @P0 SEL R0, R5, R0, !P2 ;  /* 0x0000000005000207 */ /* 0x000fe20005000000 */
[----:B------:R-:W-:Y:S01]  /*5a10*/  IMAD.U32 R46, RZ, RZ, UR56 ;  /* 0x00000038ff2e7e24 */ /* 0x000fe2000f8e00ff */
[C---:B------:R-:W-:Y:S02]  /*5a20*/  LEA R44, R31.reuse, UR48, 0x3 ;  /* 0x000000301f2c7c11 */ /* 0x040fe4000f8e18ff */
[----:B------:R-:W-:Y:S02]  /*5a30*/  CS2R R50, SRZ ;  /* 0x0000000000327805 */ /* 0x000fe4000001ff00 */
[----:B------:R-:W-:Y:S02]  /*5a40*/  @P1 LOP3.LUT R0, R0, 0x1, RZ, 0xc0, !PT ;  /* 0x0000000100001812 */ /* 0x000fe400078ec0ff */
[----:B------:R-:W-:Y:S02]  /*5a50*/  CS2R R48, SRZ ;  /* 0x0000000000307805 */ /* 0x000fe4000001ff00 */
[----:B------:R-:W-:Y:S02]  /*5a60*/  SHF.L.U32 R3, R68, 0x1f, RZ ;  /* 0x0000001f44037819 */ /* 0x000fe400000006ff */
[----:B------:R-:W-:Y:S02]  /*5a70*/  CS2R R42, SRZ ;  /* 0x00000000002a7805 */ /* 0x000fe4000001ff00 */
[----:B------:R-:W-:Y:S02]  /*5a80*/  ISETP.NE.U32.OR P5, PT, R0, 0x1, !P1 ;  /* 0x000000010000780c */ /* 0x000fe40004fa5470 */
[----:B------:R-:W-:Y:S02]  /*5a90*/  CS2R R40, SRZ ;  /* 0x0000000000287805 */ /* 0x000fe4000001ff00 */
[----:B------:R-:W-:Y:S02]  /*5aa0*/  PLOP3.LUT P2, PT, PT, PT, UP1, 0x80, 0x8 ;  /* 0x000000000008781c */ /* 0x000fe40003f4f018 */
[----:B------:R-:W-:Y:S02]  /*5ab0*/  LEA.HI R34, R31, R31, RZ, 0x1 ;  /* 0x0000001f1f227211 */ /* 0x000fe400078f08ff */
[----:B------:R-:W-:Y:S02]  /*5ac0*/  LOP3.LUT P4, R72, R60, 0xff, RZ, 0xc0, !PT ;  /* 0x000000ff3c487812 */ /* 0x000fe4000788c0ff */
[----:B------:R-:W-:Y:S02]  /*5ad0*/  SEL R4, RZ, 0xffffffff, P3 ;  /* 0xffffffffff047807 */ /* 0x000fe40001800000 */
[----:B------:R-:W-:Y:S02]  /*5ae0*/  P2R R74, PR, RZ, 0x20 ;  /* 0x00000020ff4a7803 */ /* 0x000fe40000000000 */
[----:B------:R-:W-:Y:S03]  /*5af0*/  @P5 SHF.L.U32 R0, R45, 0x1f, RZ ;  /* 0x0000001f2d005819 */ /* 0x000fe600000006ff */
[----:B------:R-:W-:Y:S01]  /*5b00*/  @P2 SEL R4, R5, R4, !P4 ;  /* 0x0000000405042207 */ /* 0x000fe20006000000 */
[----:B------:R1:W3:Y:S03]  /*5b10*/  @P5 SYNCS.PHASECHK.TRANS64.TRYWAIT P1, [R2+URZ+0x60], R0 ;  /* 0x00006000020055a7 */ /* 0x0002e600080211ff */
[----:B------:R-:W-:Y:S04]  /*5b20*/  LOP3.LUT R4, R4, 0x1, RZ, 0xc0, !PT ;  /* 0x0000000104047812 */ /* 0x000fe800078ec0ff */
[----:B------:R-:W-:Y:S04]  /*5b30*/  ISETP.NE.U32.AND P2, PT, R4, 0x1, PT ;  /* 0x000000010400780c */ /* 0x000fe80003f45070 */
[----:B------:R-:W-:Y:S01]  /*5b40*/  P2R R76, PR, RZ, 0x4 ;  /* 0x00000004ff4c7803 */ /* 0x000fe20000000000 */
[----:B------:R4:W2:Y:S01]  /*5b50*/  SYNCS.PHASECHK.TRANS64.TRYWAIT P0, [R44+URZ+0xc0], R3 ;  /* 0x0000c0032c0075a7 */ /* 0x0008a200080011ff */
[C---:B-1----:R-:W-:Y:S01]  /*5b60*/  IMAD.SHL.U32 R0, R34.reuse, 0x20, RZ ;  /* 0x0000002022007824 */ /* 0x042fe200078e00ff */
[----:B------:R-:W-:Y:S04]  /*5b70*/  LOP3.LUT R34, R34, 0xffe, RZ, 0xc0, !PT ;  /* 0x00000ffe22227812 */ /* 0x000fe800078ec0ff */
[----:B------:R-:W-:Y:S01]  /*5b80*/  LOP3.LUT R0, R0, 0xffffffc0, RZ, 0xc0, !PT ;  /* 0xffffffc000007812 */ /* 0x000fe200078ec0ff */
[----:B------:R-:W-:Y:S04]  /*5b90*/  IMAD.IADD R34, R31, 0x1, -R34 ;  /* 0x000000011f227824 */ /* 0x000fe800078e0a22 */
[----:B------:R-:W-:Y:S04]  /*5ba0*/  IMAD.IADD R0, R32, 0x1, R0 ;  /* 0x0000000120007824 */ /* 0x000fe800078e0200 */
[----:B------:R-:W-:Y:S01]  /*5bb0*/  IMAD R34, R34, 0x100000, R0 ;  /* 0x0010000022227824 */ /* 0x000fe200078e0200 */
[----:B---3--:R-:W-:Y:S01]  /*5bc0*/  @P5 SEL R47, RZ, 0x1, !P1 ;  /* 0x00000001ff2f5807 */ /* 0x008fe20004800000 */
[----:B----4-:R-:W-:Y:S06]  /*5bd0*/  @!P5 BRA `(.L_x_89) ;  /* 0x000000000068d947 */ /* 0x010fec0003800000 */
[----:B------:R-:W-:Y:S01]  /*5be0*/  HFMA2 R43, -RZ, RZ, 0, 0 ;  /* 0x00000000ff2b7431 */ /* 0x000fe200000001ff */
[----:B------:R-:W-:Y:S01]  /*5bf0*/  ISETP.NE.AND P1, PT, R47, RZ, PT ;  /* 0x000000ff2f00720c */ /* 0x000fe20003f25270 */
[----:B------:R-:W-:Y:S01]  /*5c00*/  IMAD.U32 R0, RZ, RZ, UR56 ;  /* 0x00000038ff007e24 */ /* 0x000fe2000f8e00ff */
[----:B------:R-:W-:Y:S11]  /*5c10*/  BSSY B0, `(.L_x_90) ;  /* 0x0000005000007945 */ /* 0x000ff60003800000 */
[----:B------:R-:W-:Y:S05]  /*5c20*/  @P1 BRA `(.L_x_91) ;  /* 0x00000000000c1947 */ /* 0x000fea0003800000 */
[----:B------:R-:W-:Y:S04]  /*5c30*/  SHF.L.U32 R4, R45, 0x1f, RZ ;  /* 0x0000001f2d047819 */ /* 0x000fe800000006ff */
[----:B------:R-:W1:Y:S02]  /*5c40*/  SYNCS.PHASECHK.TRANS64.TRYWAIT P1, [R2+URZ+0x60], R4 ;  /* 0x00006004020075a7 */ /* 0x000e6400080211ff */
[----:B-1----:R-:W-:Y:S05]  /*5c50*/  @!P1 BRA `(.L_x_92) ;  /* 0x0000001c00cc9947 */ /* 0x002fea0003800000 */
.L_x_91:
[----:B------:R-:W-:Y:S05]  /*5c60*/  BSYNC B0 ;  /* 0x0000000000007941 */ /* 0x000fea0003800000 */
.L_x_90:
[----:B------:R-:W-:Y:S01]  /*5c70*/  ISETP.NE.AND P1, PT, R76, RZ, PT ;  /* 0x000000ff4c00720c */ /* 0x000fe20003f25270 */
[----:B------:R-:W-:Y:S01]  /*5c80*/  IMAD.MOV.U32 R42, RZ, RZ, RZ ;  /* 0x000000ffff2a7224 */ /* 0x000fe200078e00ff */
[----:B------:R-:W-:Y:S02]  /*5c90*/  CS2R R40, SRZ ;  /* 0x0000000000287805 */ /* 0x000fe4000001ff00 */
[----:B------:R-:W-:Y:S02]  /*5ca0*/  CS2R R50, SRZ ;  /* 0x0000000000327805 */ /* 0x000fe4000001ff00 */
[----:B------:R-:W-:Y:S07]  /*5cb0*/  CS2R R48, SRZ ;  /* 0x0000000000307805 */ /* 0x000fee000001ff00 */
[----:B-1----:R-:W-:Y:S01]  /*5cc0*/  @P1 IMAD R2, R0, 0x800, R64 ;  /* 0x0000080000021824 */ /* 0x002fe200078e0240 */
[----:B------:R-:W-:Y:S05]  /*5cd0*/  @P1 WARPSYNC.ALL ;  /* 0x0000000000001948 */ /* 0x000fea0003800000 */
[----:B------:R-:W-:Y:S01]  /*5ce0*/  @P1 LEA R2, R2, UR48, 0x1 ;  /* 0x0000003002021c11 */ /* 0x000fe2000f8e08ff */
[----:B------:R-:W-:Y:S04]  /*5cf0*/  UIADD3 UR5, UPT, UPT, UR56, 0x1, URZ ;  /* 0x0000000138057890 */ /* 0x000fe8000fffe0ff */
[----:B------:R1:W3:Y:S01]  /*5d00*/  @P1 LDSM.16.M88.4 R40, [R2+0x200] ;  /* 0x000200000228183b */ /* 0x0002e20000000200 */
[----:B------:R-:W-:Y:S01]  /*5d10*/  UISETP.NE.AND UP0, UPT, UR5, 0x3, UPT ;  /* 0x000000030500788c */ /* 0x000fe2000bf05270 */
[----:B------:R-:W-:Y:S03]  /*5d20*/  @P1 IMAD R0, R69, 0x2, R2 ;  /* 0x0000000245001824 */ /* 0x000fe600078e0202 */
[----:B------:R-:W-:Y:S02]  /*5d30*/  USEL UR4, URZ, 0x1, UP0 ;  /* 0x00000001ff047887 */ /* 0x000fe40008000000 */
[----:B------:R1:W4:Y:S01]  /*5d40*/  @P1 LDSM.16.M88.4 R48, [R0+0x200] ;  /* 0x000200000030183b */ /* 0x0003220000000200 */
[----:B------:R-:W-:Y:S03]  /*5d50*/  USEL UR5, UR5, URZ, UP0 ;  /* 0x000000ff05057287 */ /* 0x000fe60008000000 */
[----:B------:R-:W-:Y:S03]  /*5d60*/  LOP3.LUT R45, R45, UR4, RZ, 0x3c, !PT ;  /* 0x000000042d2d7c12 */ /* 0x000fe6000f8e3cff */
[----:B------:R-:W-:Y:S02]  /*5d70*/  IMAD.U32 R46, RZ, RZ, UR5 ;  /* 0x00000005ff2e7e24 */ /* 0x000fe4000f8e00ff */
.L_x_89:
[----:B------:R-:W-:Y:S05]  /*5d80*/  BSYNC B1 ;  /* 0x0000000000017941 */ /* 0x000fea0003800000 */
.L_x_88:
[----:B-1----:R-:W-:Y:S04]  /*5d90*/  SHF.R.U32.HI R0, RZ, 0x15, R34 ;  /* 0x00000015ff007819 */ /* 0x002fe80000011622 */
[----:B------:R-:W-:Y:S01]  /*5da0*/  LOP3.LUT P1, RZ, R0, 0x3, R65, 0x48, !PT ;  /* 0x0000000300ff7812 */ /* 0x000fe20007824841 */
[----:B------:R-:W-:Y:S01]  /*5db0*/  @!UPT UIADD3 URZ, UPT, UPT, URZ, URZ, URZ ;  /* 0x000000fffffff290 */ /* 0x000fe2000fffe0ff */
[----:B--2---:R-:W-:Y:S11]  /*5dc0*/  @P0 BRA `(.L_x_93) ;  /* 0x0000000000080947 */ /* 0x004ff60003800000 */
[----:B------:R-:W1:Y:S02]  /*5dd0*/  SYNCS.PHASECHK.TRANS64.TRYWAIT P0, [R44+URZ+0xc0], R3 ;  /* 0x0000c0032c0075a7 */ /* 0x000e6400080011ff */
[----:B-1----:R-:W-:Y:S05]  /*5de0*/  @!P0 BRA `(.L_x_94) ;  /* 0x0000001c007c8947 */ /* 0x002fea0003800000 */
.L_x_93:
[----:B------:R-:W-:Y:S05]  /*5df0*/  @!P1 BRA `(.L_x_95) ;  /* 0x0000000000409947 */ /* 0x000fea0003800000 */
[----:B------:R-:W2:Y:S01]  /*5e00*/  LDCU.64 UR8, c[0x4][0x70] ;  /* 0x01000e00ff0877ac */ /* 0x000ea20008000a00 */
[----:B-1----:R-:W-:Y:S01]  /*5e10*/  MOV R3, 0x0 ;  /* 0x0000000000037802 */ /* 0x002fe20000000f00 */
[----:B------:R-:W-:Y:S02]  /*5e20*/  HFMA2 R12, -RZ, RZ, 0, 5.9604644775390625e-08 ;  /* 0x00000001ff0c7431 */ /* 0x000fe400000001ff */
[----:B------:R-:W-:Y:S02]  /*5e30*/  IMAD.MOV.U32 R8, RZ, RZ, 0x192 ;  /* 0x00000192ff087424 */ /* 0x000fe400078e00ff */
[----:B------:R-:W-:Y:S01]  /*5e40*/  IMAD.MOV.U32 R13, RZ, RZ, RZ ;  /* 0x000000ffff0d7224 */ /* 0x000fe200078e00ff */
[----:B------:R-:W1:Y:S01]  /*5e50*/  LDCU.64 UR6, c[0x4][0x78] ;  /* 0x01000f00ff0677ac */ /* 0x000e620008000a00 */
[----:B------:R-:W3:Y:S01]  /*5e60*/  LDC.64 R2, c[0x4][R3] ;  /* 0x0100000003027b82 */ /* 0x000ee20000000a00 */
[----:B------:R-:W5:Y:S01]  /*5e70*/  LDCU.64 UR4, c[0x4][0x10] ;  /* 0x01000200ff0477ac */ /* 0x000f620008000a00 */
[----:B--2---:R-:W-:Y:S01]  /*5e80*/  MOV R5, UR9 ;  /* 0x0000000900057c02 */ /* 0x004fe20008000f00 */
[----:B------:R-:W-:Y:S01]  /*5e90*/  IMAD.U32 R4, RZ, RZ, UR8 ;  /* 0x00000008ff047e24 */ /* 0x000fe2000f8e00ff */
[----:B-1----:R-:W-:Y:S01]  /*5ea0*/  MOV R7, UR7 ;  /* 0x0000000700077c02 */ /* 0x002fe20008000f00 */
[----:B------:R-:W-:Y:S01]  /*5eb0*/  IMAD.U32 R6, RZ, RZ, UR6 ;  /* 0x00000006ff067e24 */ /* 0x000fe2000f8e00ff */
[----:B-----5:R-:W-:Y:S01]  /*5ec0*/  MOV R11, UR5 ;  /* 0x00000005000b7c02 */ /* 0x020fe20008000f00 */
[----:B------:R-:W-:Y:S02]  /*5ed0*/  IMAD.U32 R10, RZ, RZ, UR4 ;  /* 0x00000004ff0a7e24 */ /* 0x000fe4000f8e00ff */
[----:B------:R-:W-:Y:S07]  /*5ee0*/  LEPC R20, `(.L_x_95) ;  /* 0x000000001014794e */ /* 0x000fee0000000000 */
[----:B---34-:R-:W-:Y:S05]  /*5ef0*/  CALL.ABS.NOINC R2 ;  /* 0x0000000002007343 */ /* 0x018fea0003c00000 */
.L_x_95:
[----:B-1-3--:R-:W-:Y:S01]  /*5f00*/  SHF.L.U32 R3, R40, 0x10, RZ ;  /* 0x0000001028037819 */ /* 0x00afe200000006ff */
[----:B------:R-:W-:Y:S05]  /*5f10*/  WARPSYNC.ALL ;  /* 0x0000000000007948 */ /* 0x000fea0003800000 */
[----:B------:R-:W-:Y:S01]  /*5f20*/  R2UR UR4, R34 ;  /* 0x00000000220472ca */ /* 0x000fe200000e0000 */
[----:B------:R-:W-:Y:S01]  /*5f30*/  BSSY.RECONVERGENT B0, `(.L_x_96) ;  /* 0x0000050000007945 */ /* 0x000fe20003800200 */
[----:B------:R-:W-:Y:S02]  /*5f40*/  SHF.L.U32 R20, R42, 0x10, RZ ;  /* 0x000000102a147819 */ /* 0x000fe400000006ff */
[----:B------:R-:W-:Y:S02]  /*5f50*/  SHF.L.U32 R75, R69, 0x1, RZ ;  /* 0x00000001454b7819 */ /* 0x000fe400000006ff */
[----:B------:R-:W-:Y:S07]  /*5f60*/  ISETP.NE.AND P0, PT, R70, RZ, PT ;  /* 0x000000ff4600720c */ /* 0x000fee0003f05270 */
[----:B------:R-:W1:Y:S02]  /*5f70*/  LDTM.16dp256bit.x4 R4, tmem[UR4] ;  /* 0x00000004000479ee */ /* 0x000e640008120000 */
[C---:B-1----:R-:W-:Y:S01]  /*5f80*/  FMUL R0, R33.reuse, R4 ;  /* 0x0000000421007220 */ /* 0x042fe20000400000 */
[----:B------:R-:W-:Y:S01]  /*5f90*/  LOP3.LUT R4, R40, 0xffff0000, RZ, 0xc0, !PT ;  /* 0xffff000028047812 */ /* 0x000fe200078ec0ff */
[----:B------:R-:W-:Y:S01]  /*5fa0*/  FMUL R2, R33, R5 ;  /* 0x0000000521027220 */ /* 0x000fe20000400000 */
[----:B------:R-:W-:Y:S01]  /*5fb0*/  SHF.L.U32 R5, R41, 0x10, RZ ;  /* 0x0000001029057819 */ /* 0x000fe200000006ff */
[----:B------:R-:W-:Y:S01]  /*5fc0*/  FFMA R0, R35, R3, R0 ;  /* 0x0000000323007223 */ /* 0x000fe20000000000 */
[----:B------:R-:W-:Y:S01]  /*5fd0*/  FMUL R3, R33, R6 ;  /* 0x0000000621037220 */ /* 0x000fe20000400000 */
[----:B------:R-:W-:Y:S01]  /*5fe0*/  LOP3.LUT R6, R41, 0xffff0000, RZ, 0xc0, !PT ;  /* 0xffff000029067812 */ /* 0x000fe200078ec0ff */
[----:B------:R-:W-:Y:S01]  /*5ff0*/  FFMA R2, R35, R4, R2 ;  /* 0x0000000423027223 */ /* 0x000fe20000000002 */
[----:B------:R-:W-:Y:S01]  /*6000*/  FMUL R7, R33, R7 ;  /* 0x0000000721077220 */ /* 0x000fe20000400000 */
[----:B------:R-:W-:Y:S01]  /*6010*/  FFMA R3, R35, R5, R3 ;  /* 0x0000000523037223 */ /* 0x000fe20000000003 */
[C---:B------:R-:W-:Y:S01]  /*6020*/  FMUL R4, R33.reuse, R8 ;  /* 0x0000000821047220 */ /* 0x040fe20000400000 */
[----:B------:R-:W-:Y:S01]  /*6030*/  FMUL R5, R33, R9 ;  /* 0x0000000921057220 */ /* 0x000fe20000400000 */
[----:B------:R-:W-:Y:S01]  /*6040*/  F2FP.BF16.F32.PACK_AB R36, R2, R0 ;  /* 0x000000000224723e */ /* 0x000fe200000010ff */
[C---:B------:R-:W-:Y:S01]  /*6050*/  FFMA R7, R35.reuse, R6, R7 ;  /* 0x0000000623077223 */ /* 0x040fe20000000007 */
[----:B------:R-:W-:Y:S01]  /*6060*/  LOP3.LUT R0, R42, 0xffff0000, RZ, 0xc0, !PT ;  /* 0xffff00002a007812 */ /* 0x000fe200078ec0ff */
[----:B------:R-:W-:Y:S01]  /*6070*/  FFMA R4, R35, R20, R4 ;  /* 0x0000001423047223 */ /* 0x000fe20000000004 */
[----:B------:R-:W-:Y:S01]  /*6080*/  SHF.L.U32 R2, R43, 0x10, RZ ;  /* 0x000000102b027819 */ /* 0x000fe200000006ff */
[----:B------:R-:W-:Y:S01]  /*6090*/  FMUL R6, R33, R10 ;  /* 0x0000000a21067220 */ /* 0x000fe20000400000 */
[----:B------:R-:W-:Y:S01]  /*60a0*/  F2FP.BF16.F32.PACK_AB R37, R7, R3 ;  /* 0x000000030725723e */ /* 0x000fe200000010ff */
[----:B------:R-:W-:Y:S01]  /*60b0*/  FFMA R5, R35, R0, R5 ;  /* 0x0000000023057223 */ /* 0x000fe20000000005 */
[----:B------:R-:W-:Y:S01]  /*60c0*/  LOP3.LUT R3, R43, 0xffff0000, RZ, 0xc0, !PT ;  /* 0xffff00002b037812 */ /* 0x000fe200078ec0ff */
[----:B------:R-:W-:Y:S01]  /*60d0*/  FFMA R6, R35, R2, R6 ;  /* 0x0000000223067223 */ /* 0x000fe20000000006 */
[C---:B----4-:R-:W-:Y:S01]  /*60e0*/  SHF.L.U32 R7, R48.reuse, 0x10, RZ ;  /* 0x0000001030077819 */ /* 0x050fe200000006ff */
[C---:B------:R-:W-:Y:S01]  /*60f0*/  FMUL R11, R33.reuse, R11 ;  /* 0x0000000b210b7220 */ /* 0x040fe20000400000 */
[----:B------:R-:W-:Y:S01]  /*6100*/  LOP3.LUT R0, R48, 0xffff0000, RZ, 0xc0, !PT ;  /* 0xffff000030007812 */ /* 0x000fe200078ec0ff */
[----:B------:R-:W-:Y:S01]  /*6110*/  FMUL R8, R33, R12 ;  /* 0x0000000c21087220 */ /* 0x000fe20000400000 */
[----:B------:R-:W-:Y:S01]  /*6120*/  SHF.L.U32 R2, R49, 0x10, RZ ;  /* 0x0000001031027819 */ /* 0x000fe200000006ff */
[----:B------:R-:W-:Y:S01]  /*6130*/  FMUL R9, R33, R13 ;  /* 0x0000000d21097220 */ /* 0x000fe20000400000 */
[----:B------:R-:W-:Y:S01]  /*6140*/  F2FP.BF16.F32.PACK_AB R38, R5, R4 ;  /* 0x000000040526723e */ /* 0x000fe200000010ff */
[C---:B------:R-:W-:Y:S01]  /*6150*/  FFMA R11, R35.reuse, R3, R11 ;  /* 0x00000003230b7223 */ /* 0x040fe2000000000b */
[----:B------:R-:W-:Y:S01]  /*6160*/  MOV R5, UR56 ;  /* 0x0000003800057c02 */ /* 0x000fe20008000f00 */
[----:B------:R-:W-:Y:S01]  /*6170*/  FFMA R8, R35, R7, R8 ;  /* 0x0000000723087223 */ /* 0x000fe20000000008 */
[----:B------:R-:W-:Y:S01]  /*6180*/  SHF.L.U32 R3, R51, 0x10, RZ ;  /* 0x0000001033037819 */ /* 0x000fe200000006ff */
[----:B------:R-:W-:Y:S01]  /*6190*/  FFMA R9, R35, R0, R9 ;  /* 0x0000000023097223 */ /* 0x000fe20000000009 */
[----:B------:R-:W-:Y:S01]  /*61a0*/  LOP3.LUT R0, R49, 0xffff0000, RZ, 0xc0, !PT ;  /* 0xffff000031007812 */ /* 0x000fe200078ec0ff */
[----:B------:R-:W-:Y:S01]  /*61b0*/  FMUL R10, R33, R14 ;  /* 0x0000000e210a7220 */ /* 0x000fe20000400000 */
[----:B------:R-:W-:Y:S01]  /*61c0*/  LOP3.LUT R4, R51, 0xffff0000, RZ, 0xc0, !PT ;  /* 0xffff000033047812 */ /* 0x000fe200078ec0ff */
[C---:B------:R-:W-:Y:S01]  /*61d0*/  FMUL R15, R33.reuse, R15 ;  /* 0x0000000f210f7220 */ /* 0x040fe20000400000 */
[----:B------:R-:W-:Y:S01]  /*61e0*/  FMUL R12, R33, R16 ;  /* 0x00000010210c7220 */ /* 0x000fe20000400000 */
[C---:B------:R-:W-:Y:S01]  /*61f0*/  FFMA R10, R35.reuse, R2, R10 ;  /* 0x00000002230a7223 */ /* 0x040fe2000000000a */
[C---:B------:R-:W-:Y:S01]  /*6200*/  LOP3.LUT R2, R50.reuse, 0xffff0000, RZ, 0xc0, !PT ;  /* 0xffff000032027812 */ /* 0x040fe200078ec0ff */
[----:B------:R-:W-:Y:S01]  /*6210*/  FFMA R15, R35, R0, R15 ;  /* 0x00000000230f7223 */ /* 0x000fe2000000000f */
[----:B------:R-:W-:Y:S01]  /*6220*/  SHF.L.U32 R0, R50, 0x10, RZ ;  /* 0x0000001032007819 */ /* 0x000fe200000006ff */
[C---:B------:R-:W-:Y:S01]  /*6230*/  FMUL R13, R33.reuse, R17 ;  /* 0x00000011210d7220 */ /* 0x040fe20000400000 */
[C---:B------:R-:W-:Y:S01]  /*6240*/  FMUL R14, R33.reuse, R18 ;  /* 0x00000012210e7220 */ /* 0x040fe20000400000 */
[----:B------:R-:W-:Y:S01]  /*6250*/  FMUL R19, R33, R19 ;  /* 0x0000001321137220 */ /* 0x000fe20000400000 */
[----:B------:R-:W-:Y:S01]  /*6260*/  LEA R5, R5, R64, 0xb ;  /* 0x0000004005057211 */ /* 0x000fe200078e58ff */
[C---:B------:R-:W-:Y:S01]  /*6270*/  FFMA R12, R35.reuse, R0, R12 ;  /* 0x00000000230c7223 */ /* 0x040fe2000000000c */
[C---:B------:R-:W-:Y:S01]  /*6280*/  FFMA R13, R35.reuse, R2, R13 ;  /* 0x00000002230d7223 */ /* 0x040fe2000000000d */
[C---:B------:R-:W-:Y:S01]  /*6290*/  FFMA R14, R35.reuse, R3, R14 ;  /* 0x00000003230e7223 */ /* 0x040fe2000000000e */
[----:B------:R-:W-:Y:S01]  /*62a0*/  FFMA R19, R35, R4, R19 ;  /* 0x0000000423137223 */ /* 0x000fe20000000013 */
[----:B------:R-:W-:Y:S02]  /*62b0*/  F2FP.BF16.F32.PACK_AB R39, R11, R6 ;  /* 0x000000060b27723e */ /* 0x000fe400000010ff */
[----:B------:R-:W-:Y:S02]  /*62c0*/  LEA R5, R5, UR48, 0x1 ;  /* 0x0000003005057c11 */ /* 0x000fe4000f8e08ff */
[----:B------:R-:W-:Y:S02]  /*62d0*/  F2FP.BF16.F32.PACK_AB R8, R9, R8 ;  /* 0x000000080908723e */ /* 0x000fe400000010ff */
[----:B------:R-:W-:Y:S01]  /*62e0*/  F2FP.BF16.F32.PACK_AB R9, R15, R10 ;  /* 0x0000000a0f09723e */ /* 0x000fe200000010ff */
[----:B------:R1:W-:Y:S01]  /*62f0*/  STSM.16.M88.4 [R5+0x200], R36 ;  /* 0x0002002405007844 */ /* 0x0003e20000000200 */
[----:B------:R-:W-:Y:S02]  /*6300*/  F2FP.BF16.F32.PACK_AB R10, R13, R12 ;  /* 0x0000000c0d0a723e */ /* 0x000fe400000010ff */
[----:B------:R-:W-:Y:S02]  /*6310*/  F2FP.BF16.F32.PACK_AB R11, R19, R14 ;  /* 0x0000000e130b723e */ /* 0x000fe400000010ff */
[----:B------:R-:W-:Y:S05]  /*6320*/  IADD3 R0, PT, PT, R75, 0x200, R5 ;  /* 0x000002004b007810 */ /* 0x000fea0007ffe005 */
[----:B------:R1:W-:Y:S01]  /*6330*/  STSM.16.M88.4 [R0], R8 ;  /* 0x0000000800007844 */ /* 0x0003e20000000200 */
[----:B------:R-:W-:Y:S01]  /*6340*/  @!PT LDS RZ, [RZ] ;  /* 0x00000000fffff984 */ /* 0x000fe20000000800 */
[----:B------:R-:W-:Y:S01]  /*6350*/  @!PT LDS RZ, [RZ] ;  /* 0x00000000fffff984 */ /* 0x000fe20000000800 */
[----:B------:R-:W-:Y:S01]  /*6360*/  @!PT LDS RZ, [RZ] ;  /* 0x00000000fffff984 */ /* 0x000fe20000000800 */
[----:B------:R-:W-:Y:S01]  /*6370*/  @!PT LDS RZ, [RZ] ;  /* 0x00000000fffff984 */ /* 0x000fe20000000800 */
[----:B------:R2:W-:Y:S07]  /*6380*/  MEMBAR.ALL.CTA ;  /* 0x0000000000007992 */ /* 0x0005ee0000008000 */
[----:B--2---:R-:W2:Y:S02]  /*6390*/  FENCE.VIEW.ASYNC.S ;  /* 0x00000000000073c6 */ /* 0x004ea40000000000 */
[----:B--2---:R-:W-:Y:S06]  /*63a0*/  BAR.SYNC.DEFER_BLOCKING 0x1, 0x80 ;  /* 0x0042000000007b1d */ /* 0x004fec0000010000 */
[----:B------:R-:W-:Y:S05]  /*63b0*/  @P0 BRA `(.L_x_97) ;  /* 0x00000000001c0947 */ /* 0x000fea0003800000 */
[----:B------:R-:W-:Y:S02]  /*63c0*/  UIADD3 UR6, UP0, UPT, UR54, 0x680, URZ ;  /* 0x0000068036067890 */ /* 0x000fe4000ff1e0ff */
[----:B------:R-:W-:Y:S02]  /*63d0*/  ULEA UR4, UR56, UR48, 0xc ;  /* 0x0000003038047291 */ /* 0x000fe4000f8e60ff */
[----:B------:R-:W-:Y:S02]  /*63e0*/  UIADD3.X UR7, UPT, UPT, URZ, UR55, URZ, UP0, !UPT ;  /* 0x00000037ff077290 */ /* 0x000fe400087fe4ff */
[----:B------:R-:W-:Y:S01]  /*63f0*/  UIADD3 UR40, UPT, UPT, UR4, 0x200, URZ ;  /* 0x0000020004287890 */ /* 0x000fe2000fffe0ff */
[----:B------:R-:W-:Y:S08]  /*6400*/  UMOV UR43, UR36 ;  /* 0x00000024002b7c82 */ /* 0x000ff00008000000 */
[----:B------:R2:W-:Y:S02]  /*6410*/  UTMASTG.3D [UR40], [UR6] ;  /* 0x00000028060073b5 */ /* 0x0005e40008010000 */
[----:B--2---:R0:W-:Y:S02]  /*6420*/  UTMACMDFLUSH ;  /* 0x00000000000079b7 */ /* 0x0041e40000000000 */
.L_x_97:
[----:B------:R-:W-:Y:S05]  /*6430*/  BSYNC.RECONVERGENT B0 ;  /* 0x0000000000007941 */ /* 0x000fea0003800200 */
.L_x_96:
[----:B------:R-:W-:Y:S01]  /*6440*/  UIADD3 UR40, UPT, UPT, UR56, 0x1, URZ ;  /* 0x0000000138287890 */ /* 0x000fe2000fffe0ff */
[----:B------:R-:W-:Y:S03]  /*6450*/  BSSY.RECONVERGENT B0, `(.L_x_98) ;  /* 0x0000005000007945 */ /* 0x000fe60003800200 */
[----:B------:R-:W-:Y:S04]  /*6460*/  UISETP.NE.AND UP0, UPT, UR40, 0x3, UPT ;  /* 0x000000032800788c */ /* 0x000fe8000bf05270 */
[----:B------:R-:W-:Y:S01]  /*6470*/  USEL UR43, UR40, URZ, UP0 ;  /* 0x000000ff282b7287 */ /* 0x000fe20008000000 */
[----:B------:R-:W-:Y:S11]  /*6480*/  @P0 BRA `(.L_x_99) ;  /* 0x0000000000040947 */ /* 0x000ff60003800000 */
[----:B------:R-:W-:Y:S04]  /*6490*/  DEPBAR.LE SB0, 0x1 ;  /* 0x000080400000791a */ /* 0x000fe80000000000 */
.L_x_99:
[----:B------:R-:W-:Y:S05]  /*64a0*/  BSYNC.RECONVERGENT B0 ;  /* 0x0000000000007941 */ /* 0x000fea0003800200 */
.L_x_98:
[----:B------:R-:W-:Y:S01]  /*64b0*/  BAR.SYNC.DEFER_BLOCKING 0x1, 0x80 ;  /* 0x0042000000007b1d */ /* 0x000fe20000010000 */
[----:B------:R-:W-:Y:S01]  /*64c0*/  ISETP.NE.AND P1, PT, R74, RZ, PT ;  /* 0x000000ff4a00720c */ /* 0x000fe20003f25270 */
[----:B------:R-:W-:Y:S01]  /*64d0*/  UISETP.NE.AND UP0, UPT, UR50, URZ, UPT ;  /* 0x000000ff3200728c */ /* 0x000fe2000bf05270 */
[----:B------:R-:W-:Y:S11]  /*64e0*/  LEA R2, R46, UR48, 0x3 ;  /* 0x000000302e027c11 */ /* 0x000ff6000f8e18ff */
[----:B------:R-:W-:Y:S01]  /*64f0*/  @P1 SHF.L.U32 R3, R45, 0x1f, RZ ;  /* 0x0000001f2d031819 */ /* 0x000fe200000006ff */
[----:B------:R-:W-:Y:S06]  /*6500*/  BRA.U !UP0, `(.L_x_100) ;  /* 0x0000000108247547 */ /* 0x000fec000b800000 */
[----:B------:R-:W-:Y:S01]  /*6510*/  IMAD.U32 R4, RZ, RZ, UR49 ;  /* 0x00000031ff047e24 */ /* 0x000fe2000f8e00ff */
[----:B-1----:R-:W-:Y:S01]  /*6520*/  MOV R0, UR37 ;  /* 0x0000002500007c02 */ /* 0x002fe20008000f00 */
[----:B------:R-:W-:Y:S03]  /*6530*/  UIADD3 UR49, UPT, UPT, UR49, 0x1, URZ ;  /* 0x0000000131317890 */ /* 0x000fe6000fffe0ff */
[----:B------:R-:W-:Y:S01]  /*6540*/  @P1 LEA R4, R4, UR48, 0x3 ;  /* 0x0000003004041c11 */ /* 0x000fe2000f8e18ff */
[----:B------:R-:W-:Y:S04]  /*6550*/  UISETP.NE.AND UP0, UPT, UR49, 0x3, UPT ;  /* 0x000000033100788c */ /* 0x000fe8000bf05270 */
[----:B------:R-:W-:Y:S01]  /*6560*/  @P1 VIADD R4, R4, 0x78 ;  /* 0x0000007804041836 */ /* 0x000fe20000000000 */
[----:B------:R-:W-:Y:S04]  /*6570*/  USEL UR49, UR49, URZ, UP0 ;  /* 0x000000ff31317287 */ /* 0x000fe80008000000 */
[----:B------:R-:W-:Y:S04]  /*6580*/  @P1 PRMT R0, R0, 0x654, R4 ;  /* 0x0000065400001816 */ /* 0x000fe80000000004 */
[----:B------:R2:W-:Y:S04]  /*6590*/  @P1 SYNCS.ARRIVE.TRANS64.RED.A1T0 RZ, [R0+URZ], RZ ;  /* 0x000000ff00ff19a7 */ /* 0x0005e800081004ff */
.L_x_100:
[----:B------:R-:W3:Y:S01]  /*65a0*/  @P1 SYNCS.PHASECHK.TRANS64.TRYWAIT P0, [R2+URZ+0x60], R3 ;  /* 0x00006003020015a7 */ /* 0x000ee200080011ff */
[----:B------:R-:W-:Y:S01]  /*65b0*/  BSSY B1, `(.L_x_101) ;  /* 0x0000013000017945 */ /* 0x000fe20003800000 */
[----:B---3--:R-:W-:Y:S03]  /*65c0*/  @P1 SEL R47, RZ, 0x1, !P0 ;  /* 0x00000001ff2f1807 */ /* 0x008fe60004000000 */
[----:B------:R-:W-:Y:S05]  /*65d0*/  @!P1 BRA `(.L_x_102) ;  /* 0x0000000000409947 */ /* 0x000fea0003800000 */
[----:B------:R-:W-:Y:S01]  /*65e0*/  ISETP.NE.AND P1, PT, R76, RZ, PT ;  /* 0x000000ff4c00720c */ /* 0x000fe20003f25270 */
[----:B------:R-:W-:Y:S01]  /*65f0*/  BSSY B0, `(.L_x_103) ;  /* 0x0000009000007945 */ /* 0x000fe20003800000 */
[----:B------:R-:W-:Y:S11]  /*6600*/  ISETP.NE.AND P0, PT, R47, RZ, PT ;  /* 0x000000ff2f00720c */ /* 0x000ff60003f05270 */
[----:B------:R-:W-:Y:S05]  /*6610*/  @P1 IMAD R3, R46, 0x800, R64 ;  /* 0x000008002e031824 */ /* 0x000fea00078e0240 */
[----:B------:R-:W-:Y:S05]  /*6620*/  @P1 LEA R3, R3, UR48, 0x1 ;  /* 0x0000003003031c11 */ /* 0x000fea000f8e08ff */
[----:B-12---:R-:W-:Y:S01]  /*6630*/  @P1 IMAD.IADD R0, R75, 0x1, R3 ;  /* 0x000000014b001824 */ /* 0x006fe200078e0203 */
[----:B------:R-:W-:Y:S06]  /*6640*/  @P0 BRA `(.L_x_104) ;  /* 0x00000000000c0947 */ /* 0x000fec0003800000 */
[----:B------:R-:W-:Y:S04]  /*6650*/  SHF.L.U32 R45, R45, 0x1f, RZ ;  /* 0x0000001f2d2d7819 */ /* 0x000fe800000006ff */
[----:B------:R-:W1:Y:S02]  /*6660*/  SYNCS.PHASECHK.TRANS64.TRYWAIT P0, [R2+URZ+0x60], R45 ;  /* 0x0000602d020075a7 */ /* 0x000e6400080011ff */
[----:B-1----:R-:W-:Y:S05]  /*6670*/  @!P0 BRA `(.L_x_105) ;  /* 0x00000014006c8947 */ /* 0x002fea0003800000 */
.L_x_104:
[----:B------:R-:W-:Y:S05]  /*6680*/  BSYNC B0 ;  /* 0x0000000000007941 */ /* 0x000fea0003800000 */
.L_x_103:
[----:B------:R-:W-:Y:S11]  /*6690*/  ISETP.NE.AND P0, PT, R76, RZ, PT ;  /* 0x000000ff4c00720c */ /* 0x000ff60003f05270 */
[----:B------:R-:W-:Y:S02]  /*66a0*/  @!UPT UIADD3 URZ, UPT, UPT, URZ, URZ, URZ ;  /* 0x000000fffffff290 */ /* 0x000fe4000fffe0ff */
[----:B------:R-:W-:Y:S05]  /*66b0*/  @P0 WARPSYNC.ALL ;  /* 0x0000000000000948 */ /* 0x000fea0003800000 */
[----:B------:R3:W4:Y:S04]  /*66c0*/  @P0 LDSM.16.M88.4 R40, [R3+0x200] ;  /* 0x000200000328083b */ /* 0x0007280000000200 */
[----:B------:R3:W2:Y:S02]  /*66d0*/  @P0 LDSM.16.M88.4 R48, [R0+0x200] ;  /* 0x000200000030083b */ /* 0x0006a40000000200 */
.L_x_102:
[----:B------:R-:W-:Y:S05]  /*66e0*/  BSYNC B1 ;  /* 0x0000000000017941 */ /* 0x000fea0003800000 */
.L_x_101:
[----:B-123--:R-:W-:Y:S05]  /*66f0*/  VIADD R0, R34, 0x20 ;  /* 0x0000002022007836 */ /* 0x00efea0000000000 */
[----:B------:R-:W-:Y:S04]  /*6700*/  SHF.R.U32.HI R0, RZ, 0x15, R0 ;  /* 0x00000015ff007819 */ /* 0x000fe80000011600 */
[----:B------:R-:W-:Y:S11]  /*6710*/  LOP3.LUT P0, RZ, R0, 0x3, R65, 0x48, !PT ;  /* 0x0000000300ff7812 */ /* 0x000ff60007804841 */
[----:B------:R-:W-:Y:S02]  /*6720*/  @!UPT UIADD3 URZ, UPT, UPT, URZ, URZ, URZ ;  /* 0x000000fffffff290 */ /* 0x000fe4000fffe0ff */
[----:B------:R-:W-:Y:S05]  /*6730*/  @!P0 BRA `(.L_x_106) ;  /* 0x0000000000408947 */ /* 0x000fea0003800000 */
[----:B------:R-:W1:Y:S01]  /*6740*/  LDCU.64 UR8, c[0x4][0x70] ;  /* 0x01000e00ff0877ac */ /* 0x000e620008000a00 */
[----:B------:R-:W-:Y:S01]  /*6750*/  MOV R3, 0x0 ;  /* 0x0000000000037802 */ /* 0x000fe20000000f00 */
[----:B------:R-:W-:Y:S02]  /*6760*/  HFMA2 R12, -RZ, RZ, 0, 5.9604644775390625e-08 ;  /* 0x00000001ff0c7431 */ /* 0x000fe400000001ff */
[----:B------:R-:W-:Y:S02]  /*6770*/  IMAD.MOV.U32 R8, RZ, RZ, 0x192 ;  /* 0x00000192ff087424 */ /* 0x000fe400078e00ff */
[----:B------:R-:W-:Y:S01]  /*6780*/  IMAD.MOV.U32 R13, RZ, RZ, RZ ;  /* 0x000000ffff0d7224 */ /* 0x000fe200078e00ff */
[----:B------:R-:W2:Y:S01]  /*6790*/  LDCU.64 UR6, c[0x4][0x78] ;  /* 0x01000f00ff0677ac */ /* 0x000ea20008000a00 */
[----:B------:R-:W3:Y:S01]  /*67a0*/  LDC.64 R2, c[0x4][R3] ;  /* 0x0100000003027b82 */ /* 0x000ee20000000a00 */
[----:B------:R-:W5:Y:S01]  /*67b0*/  LDCU.64 UR4, c[0x4][0x10] ;  /* 0x01000200ff0477ac */ /* 0x000f620008000a00 */
[----:B-1----:R-:W-:Y:S01]  /*67c0*/  MOV R5, UR9 ;  /* 0x0000000900057c02 */ /* 0x002fe20008000f00 */
[----:B------:R-:W-:Y:S01]  /*67d0*/  IMAD.U32 R4, RZ, RZ, UR8 ;  /* 0x00000008ff047e24 */ /* 0x000fe2000f8e00ff */
[----:B--2---:R-:W-:Y:S01]  /*67e0*/  MOV R7, UR7 ;  /* 0x0000000700077c02 */ /* 0x004fe20008000f00 */
[----:B------:R-:W-:Y:S01]  /*67f0*/  IMAD.U32 R6, RZ, RZ, UR6 ;  /* 0x00000006ff067e24 */ /* 0x000fe2000f8e00ff */
[----:B-----5:R-:W-:Y:S01]  /*6800*/  MOV R11, UR5 ;  /* 0x00000005000b7c02 */ /* 0x020fe20008000f00 */
[----:B------:R-:W-:Y:S02]  /*6810*/  IMAD.U32 R10, RZ, RZ, UR4 ;  /* 0x00000004ff0a7e24 */ /* 0x000fe4000f8e00ff */
[----:B------:R-:W-:Y:S07]  /*6820*/  LEPC R20, `(.L_x_106) ;  /* 0x000000001014794e */ /* 0x000fee0000000000 */
[----:B---34-:R-:W-:Y:S05]  /*6830*/  CALL.ABS.NOINC R2 ;  /* 0x0000000002007343 */ /* 0x018fea0003c00000 */
.L_x_106:
[----:B------:R-:W-:Y:S01]  /*6840*/  ISETP.NE.AND P0, PT, R70, RZ, PT ;  /* 0x000000ff4600720c */ /* 0x000fe20003f05270 */
[----:B------:R-:W-:Y:S05]  /*6850*/  WARPSYNC.ALL ;  /* 0x0000000000007948 */ /* 0x000fea0003800000 */
[----:B------:R-:W-:Y:S01]  /*6860*/  R2UR UR4, R34 ;  /* 0x00000000220472ca */ /* 0x000fe200000e0000 */
[----:B------:R-:W-:Y:S01]  /*6870*/  BSSY.RECONVERGENT B0, `(.L_x_107) ;  /* 0x0000056000007945 */ /* 0x000fe20003800200 */
[C---:B----4-:R-:W-:Y:S02]  /*6880*/  SHF.L.U32 R20, R40.reuse, 0x10, RZ ;  /* 0x0000001028147819 */ /* 0x050fe400000006ff */
[----:B------:R-:W-:Y:S02]  /*6890*/  LOP3.LUT R21, R40, 0xffff0000, RZ, 0xc0, !PT ;  /* 0xffff000028157812 */ /* 0x000fe400078ec0ff */
[C---:B------:R-:W-:Y:S02]  /*68a0*/  SHF.L.U32 R34, R41.reuse, 0x10, RZ ;  /* 0x0000001029227819 */ /* 0x040fe400000006ff */
[----:B------:R-:W-:Y:S02]  /*68b0*/  R2UR UR5, R44 ;  /* 0x000000002c0572ca */ /* 0x000fe400000e0000 */
[----:B------:R-:W-:Y:S02]  /*68c0*/  LOP3.LUT R36, R41, 0xffff0000, RZ, 0xc0, !PT ;  /* 0xffff000029247812 */ /* 0x000fe400078ec0ff */
[C---:B------:R-:W-:Y:S01]  /*68d0*/  SHF.L.U32 R37, R42.reuse, 0x10, RZ ;  /* 0x000000102a257819 */ /* 0x040fe200000006ff */
[----:B------:R-:W1:Y:S01]  /*68e0*/  LDTM.16dp256bit.x4 R4, tmem[UR4+0x20] ;  /* 0x00002004000479ee */ /* 0x000e620008120000 */
[----:B------:R-:W-:Y:S01]  /*68f0*/  LOP3.LUT R38, R42, 0xffff0000, RZ, 0xc0, !PT ;  /* 0xffff00002a267812 */ /* 0x000fe200078ec0ff */
[----:B------:R-:W-:Y:S01]  /*6900*/  NOP ;  /* 0x0000000000007918 */ /* 0x000fe20000000000 */
[C---:B------:R-:W-:Y:S02]  /*6910*/  SHF.L.U32 R39, R43.reuse, 0x10, RZ ;  /* 0x000000102b277819 */ /* 0x040fe400000006ff */
[----:B------:R-:W-:Y:S02]  /*6920*/  LOP3.LUT R40, R43, 0xffff0000, RZ, 0xc0, !PT ;  /* 0xffff00002b287812 */ /* 0x000fe400078ec0ff */
[C---:B------:R-:W-:Y:S01]  /*6930*/  SHF.L.U32 R41, R48.reuse, 0x10, RZ ;  /* 0x0000001030297819 */ /* 0x040fe200000006ff */
[----:B------:R-:W-:Y:S01]  /*6940*/  UIADD3 UR5, UPT, UPT, UR5, 0xe0, URZ ;  /* 0x000000e005057890 */ /* 0x000fe2000fffe0ff */
[----:B------:R-:W-:Y:S02]  /*6950*/  LOP3.LUT R42, R48, 0xffff0000, RZ, 0xc0, !PT ;  /* 0xffff0000302a7812 */ /* 0x000fe400078ec0ff */
[C---:B------:R-:W-:Y:S01]  /*6960*/  SHF.L.U32 R43, R49.reuse, 0x10, RZ ;  /* 0x00000010312b7819 */ /* 0x040fe200000006ff */
[----:B------:R-:W-:Y:S01]  /*6970*/  UPRMT UR5, UR37, 0x654, UR5 ;  /* 0x0000065425057896 */ /* 0x000fe20008000005 */
[----:B------:R-:W-:Y:S02]  /*6980*/  LOP3.LUT R44, R49, 0xffff0000, RZ, 0xc0, !PT ;  /* 0xffff0000312c7812 */ /* 0x000fe400078ec0ff */
[C---:B------:R-:W-:Y:S02]  /*6990*/  SHF.L.U32 R45, R50.reuse, 0x10, RZ ;  /* 0x00000010322d7819 */ /* 0x040fe400000006ff */
[----:B------:R-:W-:Y:S02]  /*69a0*/  LOP3.LUT R46, R50, 0xffff0000, RZ, 0xc0, !PT ;  /* 0xffff0000322e7812 */ /* 0x000fe400078ec0ff */
[C---:B------:R-:W-:Y:S02]  /*69b0*/  SHF.L.U32 R47, R51.reuse, 0x10, RZ ;  /* 0x00000010332f7819 */ /* 0x040fe400000006ff */
[----:B-1----:R-:W-:Y:S01]  /*69c0*/  SYNCS.ARRIVE.TRANS64.RED.A1T0 RZ, [UR5], RZ ;  /* 0x000000ffffff79a7 */ /* 0x002fe20008100405 */
[----:B------:R-:W-:Y:S01]  /*69d0*/  LOP3.LUT R48, R51, 0xffff0000, RZ, 0xc0, !PT ;  /* 0xffff000033307812 */ /* 0x000fe200078ec0ff */
[C---:B------:R-:W-:Y:S01]  /*69e0*/  FMUL R4, R33.reuse, R4 ;  /* 0x0000000421047220 */ /* 0x040fe20000400000 */
[C---:B------:R-:W-:Y:S01]  /*69f0*/  FMUL R5, R33.reuse, R5 ;  /* 0x0000000521057220 */ /* 0x040fe20000400000 */
[C---:B------:R-:W-:Y:S01]  /*6a00*/  FMUL R6, R33.reuse, R6 ;  /* 0x0000000621067220 */ /* 0x040fe20000400000 */
[----:B------:R-:W-:Y:S01]  /*6a10*/  FMUL R7, R33, R7 ;  /* 0x0000000721077220 */ /* 0x000fe20000400000 */
[C---:B------:R-:W-:Y:S01]  /*6a20*/  FFMA R4, R35.reuse, R20, R4 ;  /* 0x0000001423047223 */ /* 0x040fe20000000004 */
[C---:B------:R-:W-:Y:S01]  /*6a30*/  FFMA R5, R35.reuse, R21, R5 ;  /* 0x0000001523057223 */ /* 0x040fe20000000005 */
[C---:B------:R-:W-:Y:S01]  /*6a40*/  FFMA R6, R35.reuse, R34, R6 ;  /* 0x0000002223067223 */ /* 0x040fe20000000006 */
[----:B------:R-:W-:Y:S01]  /*6a50*/  FFMA R7, R35, R36, R7 ;  /* 0x0000002423077223 */ /* 0x000fe20000000007 */
[C---:B------:R-:W-:Y:S01]  /*6a60*/  FMUL R8, R33.reuse, R8 ;  /* 0x0000000821087220 */ /* 0x040fe20000400000 */
[----:B------:R-:W-:Y:S01]  /*6a70*/  FMUL R9, R33, R9 ;  /* 0x0000000921097220 */ /* 0x000fe20000400000 */
[----:B------:R-:W-:Y:S01]  /*6a80*/  F2FP.BF16.F32.PACK_AB R4, R5, R4 ;  /* 0x000000040504723e */ /* 0x000fe200000010ff */
[----:B------:R-:W-:Y:S01]  /*6a90*/  FMUL R10, R33, R10 ;  /* 0x0000000a210a7220 */ /* 0x000fe20000400000 */
[----:B------:R-:W-:Y:S01]  /*6aa0*/  F2FP.BF16.F32.PACK_AB R5, R7, R6 ;  /* 0x000000060705723e */ /* 0x000fe200000010ff */
[C---:B------:R-:W-:Y:S01]  /*6ab0*/  FFMA R8, R35.reuse, R37, R8 ;  /* 0x0000002523087223 */ /* 0x040fe20000000008 */
[----:B------:R-:W-:Y:S01]  /*6ac0*/  FFMA R9, R35, R38, R9 ;  /* 0x0000002623097223 */ /* 0x000fe20000000009 */
[C---:B------:R-:W-:Y:S01]  /*6ad0*/  FMUL R11, R33.reuse, R11 ;  /* 0x0000000b210b7220 */ /* 0x040fe20000400000 */
[C---:B------:R-:W-:Y:S01]  /*6ae0*/  FMUL R0, R33.reuse, R12 ;  /* 0x0000000c21007220 */ /* 0x040fe20000400000 */
[----:B------:R-:W-:Y:S01]  /*6af0*/  FMUL R2, R33, R13 ;  /* 0x0000000d21027220 */ /* 0x000fe20000400000 */
[----:B------:R-:W-:Y:S01]  /*6b00*/  FFMA R10, R35, R39, R10 ;  /* 0x00000027230a7223 */ /* 0x000fe2000000000a */
[----:B------:R-:W-:Y:S01]  /*6b10*/  FMUL R3, R33, R14 ;  /* 0x0000000e21037220 */ /* 0x000fe20000400000 */
[----:B------:R-:W-:Y:S01]  /*6b20*/  F2FP.BF16.F32.PACK_AB R6, R9, R8 ;  /* 0x000000080906723e */ /* 0x000fe200000010ff */
[----:B------:R-:W-:Y:S01]  /*6b30*/  FFMA R11, R35, R40, R11 ;  /* 0x00000028230b7223 */ /* 0x000fe2000000000b */
[C---:B------:R-:W-:Y:S01]  /*6b40*/  FMUL R15, R33.reuse, R15 ;  /* 0x0000000f210f7220 */ /* 0x040fe20000400000 */
[----:B------:R-:W-:Y:S01]  /*6b50*/  FMUL R12, R33, R16 ;  /* 0x00000010210c7220 */ /* 0x000fe20000400000 */
[----:B------:R-:W-:Y:S01]  /*6b60*/  FFMA R0, R35, R41, R0 ;  /* 0x0000002923007223 */ /* 0x000fe20000000000 */
[----:B------:R-:W-:Y:S01]  /*6b70*/  MOV R8, UR43 ;  /* 0x0000002b00087c02 */ /* 0x000fe20008000f00 */
[----:B------:R-:W-:Y:S01]  /*6b80*/  FMUL R13, R33, R17 ;  /* 0x00000011210d7220 */ /* 0x000fe20000400000 */
[----:B------:R-:W-:Y:S01]  /*6b90*/  FFMA R2, R35, R42, R2 ;  /* 0x0000002a23027223 */ /* 0x000fe20000000002 */
[----:B------:R-:W-:Y:S01]  /*6ba0*/  FMUL R14, R33, R18 ;  /* 0x00000012210e7220 */ /* 0x000fe20000400000 */
[C---:B------:R-:W-:Y:S01]  /*6bb0*/  FFMA R3, R35.reuse, R43, R3 ;  /* 0x0000002b23037223 */ /* 0x040fe20000000003 */
[----:B------:R-:W-:Y:S01]  /*6bc0*/  FFMA R15, R35, R44, R15 ;  /* 0x0000002c230f7223 */ /* 0x000fe2000000000f */
[----:B------:R-:W-:Y:S01]  /*6bd0*/  FMUL R19, R33, R19 ;  /* 0x0000001321137220 */ /* 0x000fe20000400000 */
[C---:B------:R-:W-:Y:S01]  /*6be0*/  FFMA R12, R35.reuse, R45, R12 ;  /* 0x0000002d230c7223 */ /* 0x040fe2000000000c */
[----:B------:R-:W-:Y:S01]  /*6bf0*/  LEA R8, R8, R64, 0xb ;  /* 0x0000004008087211 */ /* 0x000fe200078e58ff */
        /* <DEDUP_REMOVED lines=22> */
[----:B------:R-:W-:Y:S02]  /*6d60*/  UIADD3 UR5, UPT, UPT, UR41, 0x20, URZ ;  /* 0x0000002029057890 */ /* 0x000fe4000fffe0ff */
[----:B------:R-:W-:Y:S02]  /*6d70*/  UIADD3 UR4, UPT, UPT, UR10, 0x200, URZ ;  /* 0x000002000a047890 */ /* 0x000fe4000fffe0ff */
[----:B------:R-:W-:Y:S01]  /*6d80*/  UIADD3.X UR9, UPT, UPT, URZ, UR55, URZ, UP0, !UPT ;  /* 0x00000037ff097290 */ /* 0x000fe200087fe4ff */
[----:B------:R-:W-:Y:S01]  /*6d90*/  UMOV UR6, UR42 ;  /* 0x0000002a00067c82 */ /* 0x000fe20008000000 */
[----:B------:R-:W-:Y:S07]  /*6da0*/  UMOV UR7, UR36 ;  /* 0x0000002400077c82 */ /* 0x000fee0008000000 */
[----:B------:R2:W-:Y:S02]  /*6db0*/  UTMASTG.3D [UR4], [UR8] ;  /* 0x00000004080073b5 */ /* 0x0005e40008010000 */
[----:B--2---:R0:W-:Y:S02]  /*6dc0*/  UTMACMDFLUSH ;  /* 0x00000000000079b7 */ /* 0x0041e40000000000 */
.L_x_108:
[----:B------:R-:W-:Y:S05]  /*6dd0*/  BSYNC.RECONVERGENT B0 ;  /* 0x0000000000007941 */ /* 0x000fea0003800200 */
.L_x_107:
[----:B------:R-:W-:Y:S01]  /*6de0*/  UIADD3 UR43, UPT, UPT, UR43, 0x1, URZ ;  /* 0x000000012b2b7890 */ /* 0x000fe2000fffe0ff */
[----:B------:R-:W-:Y:S03]  /*6df0*/  BSSY.RECONVERGENT B0, `(.L_x_109) ;  /* 0x0000008000007945 */ /* 0x000fe60003800200 */
[----:B------:R-:W-:Y:S04]  /*6e00*/  UISETP.NE.AND UP0, UPT, UR43, 0x3, UPT ;  /* 0x000000032b00788c */ /* 0x000fe8000bf05270 */
[----:B------:R-:W-:Y:S02]  /*6e10*/  UISETP.EQ.XOR UP1, UPT, UR40, 0x3, !UP0 ;  /* 0x000000032800788c */ /* 0x000fe4000c722a70 */
[----:B------:R-:W-:Y:S02]  /*6e20*/  USEL UR56, UR43, URZ, UP0 ;  /* 0x000000ff2b387287 */ /* 0x000fe40008000000 */
[----:B------:R-:W-:Y:S04]  /*6e30*/  USEL UR4, URZ, 0x1, !UP1 ;  /* 0x00000001ff047887 */ /* 0x000fe8000c800000 */
[----:B------:R-:W-:Y:S01]  /*6e40*/  ULOP3.LUT UR51, UR51, UR4, URZ, 0x3c, !UPT ;  /* 0x0000000433337292 */ /* 0x000fe2000f8e3cff */
[----:B------:R-:W-:Y:S11]  /*6e50*/  @P0 BRA `(.L_x_110) ;  /* 0x0000000000040947 */ /* 0x000ff60003800000 */
[----:B------:R-:W-:Y:S04]  /*6e60*/  DEPBAR.LE SB0, 0x1 ;  /* 0x000080400000791a */ /* 0x000fe80000000000 */
.L_x_110:
[----:B------:R-:W-:Y:S05]  /*6e70*/  BSYNC.RECONVERGENT B0 ;  /* 0x0000000000007941 */ /* 0x000fea0003800200 */
.L_x_109:
[----:B------:R-:W-:Y:S01]  /*6e80*/  BAR.SYNC.DEFER_BLOCKING 0x1, 0x80 ;  /* 0x0042000000007b1d */ /* 0x000fe20000010000 */
[----:B------:R-:W-:Y:S01]  /*6e90*/  UISETP.NE.AND UP0, UPT, UR50, -0x2, UPT ;  /* 0xfffffffe3200788c */ /* 0x000fe2000bf05270 */
[----:B------:R-:W-:Y:S08]  /*6ea0*/  IADD3 R31, PT, PT, R31, 0x1, RZ ;  /* 0x000000011f1f7810 */ /* 0x000ff00007ffe0ff */
[----:B------:R-:W-:Y:S05]  /*6eb0*/  BRA.U !UP0, `(.L_x_111) ;  /* 0x0000000108287547 */ /* 0x000fea000b800000 */
[----:B------:R-:W-:Y:S01]  /*6ec0*/  ISETP.NE.AND P0, PT, R74, RZ, PT ;  /* 0x000000ff4a00720c */ /* 0x000fe20003f05270 */
[----:B------:R-:W-:Y:S01]  /*6ed0*/  IMAD.U32 R2, RZ, RZ, UR49 ;  /* 0x00000031ff027e24 */ /* 0x000fe2000f8e00ff */
[----:B------:R-:W-:Y:S01]  /*6ee0*/  UIADD3 UR49, UPT, UPT, UR49, 0x1, URZ ;  /* 0x0000000131317890 */ /* 0x000fe2000fffe0ff */
[----:B------:R-:W-:Y:S03]  /*6ef0*/  IMAD.U32 R0, RZ, RZ, UR37 ;  /* 0x00000025ff007e24 */ /* 0x000fe6000f8e00ff */
[----:B------:R-:W-:Y:S04]  /*6f00*/  UISETP.NE.AND UP0, UPT, UR49, 0x3, UPT ;  /* 0x000000033100788c */ /* 0x000fe8000bf05270 */
[----:B------:R-:W-:Y:S03]  /*6f10*/  USEL UR49, UR49, URZ, UP0 ;  /* 0x000000ff31317287 */ /* 0x000fe60008000000 */
[----:B------:R-:W-:Y:S05]  /*6f20*/  @P0 LEA R2, R2, UR48, 0x3 ;  /* 0x0000003002020c11 */ /* 0x000fea000f8e18ff */
[----:B------:R-:W-:Y:S05]  /*6f30*/  @P0 VIADD R2, R2, 0x78 ;  /* 0x0000007802020836 */ /* 0x000fea0000000000 */
[----:B------:R-:W-:Y:S04]  /*6f40*/  @P0 PRMT R0, R0, 0x654, R2 ;  /* 0x0000065400000816 */ /* 0x000fe80000000002 */
[----:B------:R2:W-:Y:S03]  /*6f50*/  @P0 SYNCS.ARRIVE.TRANS64.RED.A1T0 RZ, [R0+URZ], RZ ;  /* 0x000000ff00ff09a7 */ /* 0x0005e600081004ff */
.L_x_111:
[----:B------:R-:W-:Y:S01]  /*6f60*/  ISETP.NE.AND P2, PT, R71, RZ, PT ;  /* 0x000000ff4700720c */ /* 0x000fe20003f45270 */
[----:B------:R-:W-:Y:S01]  /*6f70*/  UIADD3 UR50, UPT, UPT, UR50, 0x2, URZ ;  /* 0x0000000232327890 */ /* 0x000fe2000fffe0ff */
[----:B------:R-:W-:Y:S01]  /*6f80*/  ISETP.NE.AND P0, PT, R73, 0x2, PT ;  /* 0x000000024900780c */ /* 0x000fe20003f05270 */
[----:B------:R-:W-:Y:S01]  /*6f90*/  IMAD.IADD R20, R29, 0x1, R58 ;  /* 0x000000011d147824 */ /* 0x000fe200078e023a */
[----:B------:R-:W-:Y:S01]  /*6fa0*/  ISETP.NE.AND P1, PT, R31, 0x4, PT ;  /* 0x000000041f00780c */ /* 0x000fe20003f25270 */
[----:B------:R-:W-:Y:S01]  /*6fb0*/  IMAD.IADD R21, R30, 0x1, R59 ;  /* 0x000000011e157824 */ /* 0x000fe200078e023b */
[----:B------:R-:W-:Y:S02]  /*6fc0*/  SEL R2, RZ, 0x1, P0 ;  /* 0x00000001ff027807 */ /* 0x000fe40000000000 */
[----:B--2---:R-:W-:Y:S02]  /*6fd0*/  SEL R0, RZ, 0x1, P1 ;  /* 0x00000001ff007807 */ /* 0x004fe40000800000 */
[----:B------:R-:W-:Y:S02]  /*6fe0*/  LOP3.LUT R67, R67, R2, RZ, 0x3c, !PT ;  /* 0x0000000243437212 */ /* 0x000fe400078e3cff */
[----:B------:R-:W-:Y:S02]  /*6ff0*/  LOP3.LUT R68, R68, R0, RZ, 0x3c, !PT ;  /* 0x0000000044447212 */ /* 0x000fe400078e3cff */
[----:B------:R-:W-:Y:S02]  /*7000*/  @P2 R2UR UR36, R66 ;  /* 0x00000000422422ca */ /* 0x000fe400000e0000 */
[----:B------:R-:W-:Y:S02]  /*7010*/  SEL R73, R73, RZ, P0 ;  /* 0x000000ff49497207 */ /* 0x000fe40000000000 */
[----:B------:R-:W-:Y:S01]  /*7020*/  SEL R31, R31, RZ, P1 ;  /* 0x000000ff1f1f7207 */ /* 0x000fe20000800000 */
[----:B------:R-:W-:Y:S10]  /*7030*/  @P2 BRA `(.L_x_112) ;  /* 0xffffffdc00e02947 */ /* 0x000ff4000383ffff */
[----:B------:R-:W-:-:S09]  /*7040*/  UISETP.NE.AND UP0, UPT, UR53, URZ, UPT ;  /* 0x000000ff3500728c */ /* 0x000fd2000bf05270 */
[----:B------:R-:W-:Y:S05]  /*7050*/  BRA.U !UP0, `(.L_x_113) ;  /* 0x0000000108487547 */ /* 0x000fea000b800000 */
[----:B------:R-:W2:Y:S02]  /*7060*/  LDCU.64 UR4, c[0x0][0x890] ;  /* 0x00011200ff0477ac */ /* 0x000ea40008000a00 */
[----:B--2---:R-:W-:-:S04]  /*7070*/  UISETP.NE.U32.AND UP0, UPT, UR4, URZ, UPT ;  /* 0x000000ff0400728c */ /* 0x004fc8000bf05070 */
[----:B------:R-:W-:-:S09]  /*7080*/  UISETP.NE.AND.EX UP0, UPT, UR5, URZ, UPT, UP0 ;  /* 0x000000ff0500728c */ /* 0x000fd2000bf05300 */
[----:B------:R-:W-:Y:S05]  /*7090*/  BRA.U UP0, `(.L_x_114) ;  /* 0x00000001000c7547 */ /* 0x000fea000b800000 */
[----:B------:R-:W-:-:S13]  /*70a0*/  FSETP.NEU.AND P0, PT, R35, RZ, PT ;  /* 0x000000ff2300720b */ /* 0x000fda0003f0d000 */
[----:B------:R-:W-:Y:S05]  /*70b0*/  @!P0 EXIT ;  /* 0x000000000000894d */ /* 0x000fea0003800000 */
[----:B------:R-:W-:Y:S05]  /*70c0*/  BRA `(.L_x_113) ;  /* 0x00000000002c7947 */ /* 0x000fea0003800000 */
.L_x_114:
[----:B------:R-:W-:Y:S01]  /*70d0*/  ISETP.NE.AND P0, PT, R72, RZ, PT ;  /* 0x000000ff4800720c */ /* 0x000fe20003f05270 */
[----:B------:R-:W-:-:S12]  /*70e0*/  BSSY.RECONVERGENT B0, `(.L_x_113) ;  /* 0x0000009000007945 */ /* 0x000fd80003800200 */
[----:B------:R-:W-:Y:S05]  /*70f0*/  @P0 BRA `(.L_x_115) ;  /* 0x0000000000140947 */ /* 0x000fea0003800000 */
[----:B------:R-:W2:Y:S02]  /*7100*/  LDCU.64 UR4, c[0x0][0x888] ;  /* 0x00011100ff0477ac */ /* 0x000ea40008000a00 */
[----:B--2---:R-:W-:-:S04]  /*7110*/  ISETP.NE.U32.AND P0, PT, RZ, UR4, PT ;  /* 0x00000004ff007c0c */ /* 0x004fc8000bf05070 */
[----:B------:R-:W-:-:S13]  /*7120*/  ISETP.NE.AND.EX P0, PT, RZ, UR5, PT, P0 ;  /* 0x00000005ff007c0c */ /* 0x000fda000bf05300 */
[----:B------:R-:W-:Y:S05]  /*7130*/  @!P0 EXIT ;  /* 0x000000000000894d */ /* 0x000fea0003800000 */
[----:B------:R-:W-:Y:S05]  /*7140*/  BRA `(.L_x_116) ;  /* 0x0000000000087947 */ /* 0x000fea0003800000 */
.L_x_115:
[----:B------:R-:W-:-:S13]  /*7150*/  FSETP.NEU.AND P0, PT, R35, RZ, PT ;  /* 0x000000ff2300720b */ /* 0x000fda0003f0d000 */
[----:B------:R-:W-:Y:S05]  /*7160*/  @!P0 EXIT ;  /* 0x000000000000894d */ /* 0x000fea0003800000 */
.L_x_116:
[----:B------:R-:W-:Y:S05]  /*7170*/  BSYNC.RECONVERGENT B0 ;  /* 0x0000000000007941 */ /* 0x000fea0003800200 */
.L_x_113:
[----:B------:R-:W-:Y:S01]  /*7180*/  ULEA UR4, UR49, UR48, 0x3 ;  /* 0x0000003031047291 */ /* 0x000fe2000f8e18ff */
[----:B------:R-:W-:-:S04]  /*7190*/  DEPBAR.LE SB0, 0x0 ;  /* 0x000080000000791a */ /* 0x000fc80000000000 */
[----:B------:R-:W-:-:S04]  /*71a0*/  UIADD3 UR4, UPT, UPT, UR4, 0x78, URZ ;  /* 0x0000007804047890 */ /* 0x000fc8000fffe0ff */
[----:B------:R-:W-:-:S09]  /*71b0*/  UPRMT UR4, UR37, 0x654, UR4 ;  /* 0x0000065425047896 */ /* 0x000fd20008000004 */
[----:B------:R-:W-:Y:S01]  /*71c0*/  SYNCS.ARRIVE.TRANS64.RED.A1T0 RZ, [UR4], RZ ;  /* 0x000000ffffff79a7 */ /* 0x000fe20008100404 */
[----:B------:R-:W-:Y:S05]  /*71d0*/  EXIT ;  /* 0x000000000000794d */ /* 0x000fea0003800000 */
.L_x_19:
[----:B--2---:R2:W1:Y:S02]  /*71e0*/  SYNCS.PHASECHK.TRANS64.TRYWAIT P0, [R2+URZ+0x110], R3 ;  /* 0x00011003020075a7 */ /* 0x00446400080011ff */
[----:B-1----:R-:W-:Y:S05]  /*71f0*/  @!P0 NANOSLEEP.SYNCS 0x989680 ;  /* 0x009896800000895d */ /* 0x002fea0003900000 */
[----:B------:R-:W1:Y:S02]  /*7200*/  @!P0 SYNCS.PHASECHK.TRANS64 P0, [R2+URZ+0x110], R3 ;  /* 0x00011003020085a7 */ /* 0x000e6400080010ff */
[----:B-1----:R-:W-:Y:S05]  /*7210*/  @!P0 BRA `(.L_x_19) ;  /* 0xfffffffc00f08947 */ /* 0x002fea000383ffff */
[----:B------:R-:W-:Y:S05]  /*7220*/  BRA `(.L_x_117) ;  /* 0xffffffa000f47947 */ /* 0x000fea000383ffff */
.L_x_22:
[----:B-1----:R-:W-:-:S07]  /*7230*/  MOV R2, UR33 ;  /* 0x0000002100027c02 */ /* 0x002fce0008000f00 */
.L_x_118:
[----:B-1----:R1:W2:Y:S02]  /*7240*/  SYNCS.PHASECHK.TRANS64.TRYWAIT P0, [R2+URZ+0x30], R4 ;  /* 0x00003004020075a7 */ /* 0x0022a400080011ff */
[----:B--2---:R-:W-:Y:S05]  /*7250*/  @!P0 NANOSLEEP.SYNCS 0x989680 ;  /* 0x009896800000895d */ /* 0x004fea0003900000 */
[----:B------:R-:W2:Y:S02]  /*7260*/  @!P0 SYNCS.PHASECHK.TRANS64 P0, [R2+URZ+0x30], R4 ;  /* 0x00003004020085a7 */ /* 0x000ea400080010ff */
[----:B--2---:R-:W-:Y:S05]  /*7270*/  @!P0 BRA `(.L_x_118) ;  /* 0xfffffffc00f08947 */ /* 0x004fea000383ffff */
[----:B------:R-:W-:Y:S05]  /*7280*/  BRA `(.L_x_21) ;  /* 0xffffffa400447947 */ /* 0x000fea000383ffff */
.L_x_28:
[----:B-1----:R-:W-:-:S07]  /*7290*/  MOV R2, UR33 ;  /* 0x0000002100027c02 */ /* 0x002fce0008000f00 */
.L_x_119:
[----:B-1----:R1:W2:Y:S02]  /*72a0*/  SYNCS.PHASECHK.TRANS64.TRYWAIT P0, [R2+URZ+0x30], R4 ;  /* 0x00003004020075a7 */ /* 0x0022a400080011ff */
[----:B--2---:R-:W-:Y:S05]  /*72b0*/  @!P0 NANOSLEEP.SYNCS 0x989680 ;  /* 0x009896800000895d */ /* 0x004fea0003900000 */
[----:B------:R-:W2:Y:S02]  /*72c0*/  @!P0 SYNCS.PHASECHK.TRANS64 P0, [R2+URZ+0x30], R4 ;  /* 0x00003004020085a7 */ /* 0x000ea400080010ff */
[----:B--2---:R-:W-:Y:S05]  /*72d0*/  @!P0 BRA `(.L_x_119) ;  /* 0xfffffffc00f08947 */ /* 0x004fea000383ffff */
[----:B------:R-:W-:Y:S05]  /*72e0*/  BRA `(.L_x_27) ;  /* 0xffffffa800187947 */ /* 0x000fea000383ffff */
.L_x_32:
[----:B-1----:R1:W2:Y:S02]  /*72f0*/  SYNCS.PHASECHK.TRANS64.TRYWAIT P0, [R2+URZ+0xa0], R3 ;  /* 0x0000a003020075a7 */ /* 0x0022a400080011ff */
[----:B--2---:R-:W-:Y:S05]  /*7300*/  @!P0 NANOSLEEP.SYNCS 0x989680 ;  /* 0x009896800000895d */ /* 0x004fea0003900000 */
[----:B------:R-:W2:Y:S02]  /*7310*/  @!P0 SYNCS.PHASECHK.TRANS64 P0, [R2+URZ+0xa0], R3 ;  /* 0x0000a003020085a7 */ /* 0x000ea400080010ff */
[----:B--2---:R-:W-:Y:S05]  /*7320*/  @!P0 BRA `(.L_x_32) ;  /* 0xfffffffc00f08947 */ /* 0x004fea000383ffff */
[----:B------:R-:W-:Y:S05]  /*7330*/  BRA `(.L_x_120) ;  /* 0xffffffa800cc7947 */ /* 0x000fea000383ffff */
.L_x_36:
[----:B----4-:R-:W-:-:S07]  /*7340*/  MOV R0, UR5 ;  /* 0x0000000500007c02 */ /* 0x010fce0008000f00 */
.L_x_121:
[----:B-1----:R1:W2:Y:S02]  /*7350*/  SYNCS.PHASECHK.TRANS64.TRYWAIT P0, [R0+URZ], R2 ;  /* 0x00000002000075a7 */ /* 0x0022a400080011ff */
[----:B--2---:R-:W-:Y:S05]  /*7360*/  @!P0 NANOSLEEP.SYNCS 0x989680 ;  /* 0x009896800000895d */ /* 0x004fea0003900000 */
[----:B------:R-:W2:Y:S02]  /*7370*/  @!P0 SYNCS.PHASECHK.TRANS64 P0, [R0+URZ], R2 ;  /* 0x00000002000085a7 */ /* 0x000ea400080010ff */
[----:B--2---:R-:W-:Y:S05]  /*7380*/  @!P0 BRA `(.L_x_121) ;  /* 0xfffffffc00f08947 */ /* 0x004fea000383ffff */
[----:B------:R-:W-:Y:S05]  /*7390*/  BRA `(.L_x_122) ;  /* 0xffffffb0003c7947 */ /* 0x000fea000383ffff */
.L_x_37:
[----:B----4-:R-:W-:-:S07]  /*73a0*/  MOV R0, UR5 ;  /* 0x0000000500007c02 */ /* 0x010fce0008000f00 */
.L_x_123:
[----:B-1----:R1:W2:Y:S02]  /*73b0*/  SYNCS.PHASECHK.TRANS64.TRYWAIT P0, [R0+URZ], R3 ;  /* 0x00000003000075a7 */ /* 0x0022a400080011ff */
[----:B--2---:R-:W-:Y:S05]  /*73c0*/  @!P0 NANOSLEEP.SYNCS 0x989680 ;  /* 0x009896800000895d */ /* 0x004fea0003900000 */
[----:B------:R-:W2:Y:S02]  /*73d0*/  @!P0 SYNCS.PHASECHK.TRANS64 P0, [R0+URZ], R3 ;  /* 0x00000003000085a7 */ /* 0x000ea400080010ff */
[----:B--2---:R-:W-:Y:S05]  /*73e0*/  @!P0 BRA `(.L_x_123) ;  /* 0xfffffffc00f08947 */ /* 0x004fea000383ffff */
[----:B------:R-:W-:Y:S05]  /*73f0*/  BRA `(.L_x_124) ;  /* 0xffffffb000487947 */ /* 0x000fea000383ffff */
.L_x_38:
[----:B----4-:R-:W-:-:S07]  /*7400*/  MOV R0, UR5 ;  /* 0x0000000500007c02 */ /* 0x010fce0008000f00 */
.L_x_125:
[----:B-1----:R1:W2:Y:S02]  /*7410*/  SYNCS.PHASECHK.TRANS64.TRYWAIT P0, [R0+URZ], R3 ;  /* 0x00000003000075a7 */ /* 0x0022a400080011ff */
[----:B--2---:R-:W-:Y:S05]  /*7420*/  @!P0 NANOSLEEP.SYNCS 0x989680 ;  /* 0x009896800000895d */ /* 0x004fea0003900000 */
[----:B------:R-:W2:Y:S02]  /*7430*/  @!P0 SYNCS.PHASECHK.TRANS64 P0, [R0+URZ], R3 ;  /* 0x00000003000085a7 */ /* 0x000ea400080010ff */
[----:B--2---:R-:W-:Y:S05]  /*7440*/  @!P0 BRA `(.L_x_125) ;  /* 0xfffffffc00f08947 */ /* 0x004fea000383ffff */
[----:B------:R-:W-:Y:S05]  /*7450*/  BRA `(.L_x_126) ;  /* 0xffffffb000547947 */ /* 0x000fea000383ffff */
.L_x_39:
[----:B----4-:R-:W-:-:S07]  /*7460*/  MOV R0, UR5 ;  /* 0x0000000500007c02 */ /* 0x010fce0008000f00 */
.L_x_127:
[----:B-1----:R1:W2:Y:S02]  /*7470*/  SYNCS.PHASECHK.TRANS64.TRYWAIT P0, [R0+URZ], R3 ;  /* 0x00000003000075a7 */ /* 0x0022a400080011ff */
[----:B--2---:R-:W-:Y:S05]  /*7480*/  @!P0 NANOSLEEP.SYNCS 0x989680 ;  /* 0x009896800000895d */ /* 0x004fea0003900000 */
[----:B------:R-:W2:Y:S02]  /*7490*/  @!P0 SYNCS.PHASECHK.TRANS64 P0, [R0+URZ], R3 ;  /* 0x00000003000085a7 */ /* 0x000ea400080010ff */
[----:B--2---:R-:W-:Y:S05]  /*74a0*/  @!P0 BRA `(.L_x_127) ;  /* 0xfffffffc00f08947 */ /* 0x004fea000383ffff */
[----:B------:R-:W-:Y:S05]  /*74b0*/  BRA `(.L_x_128) ;  /* 0xffffffb000607947 */ /* 0x000fea000383ffff */
.L_x_40:
[----:B----4-:R-:W-:-:S07]  /*74c0*/  MOV R0, UR5 ;  /* 0x0000000500007c02 */ /* 0x010fce0008000f00 */
.L_x_129:
[----:B-1----:R1:W2:Y:S02]  /*74d0*/  SYNCS.PHASECHK.TRANS64.TRYWAIT P0, [R0+URZ], R3 ;  /* 0x00000003000075a7 */ /* 0x0022a400080011ff */
[----:B--2---:R-:W-:Y:S05]  /*74e0*/  @!P0 NANOSLEEP.SYNCS 0x989680 ;  /* 0x009896800000895d */ /* 0x004fea0003900000 */
[----:B------:R-:W2:Y:S02]  /*74f0*/  @!P0 SYNCS.PHASECHK.TRANS64 P0, [R0+URZ], R3 ;  /* 0x00000003000085a7 */ /* 0x000ea400080010ff */
[----:B--2---:R-:W-:Y:S05]  /*7500*/  @!P0 BRA `(.L_x_129) ;  /* 0xfffffffc00f08947 */ /* 0x004fea000383ffff */
[----:B------:R-:W-:Y:S05]  /*7510*/  BRA `(.L_x_130) ;  /* 0xffffffb0006c7947 */ /* 0x000fea000383ffff */
.L_x_43:
[----:B-1----:R1:W2:Y:S02]  /*7520*/  SYNCS.PHASECHK.TRANS64.TRYWAIT P0, [R0+URZ+0x100], R4 ;  /* 0x00010004000075a7 */ /* 0x0022a400080011ff */
[----:B--2---:R-:W-:Y:S05]  /*7530*/  @!P0 NANOSLEEP.SYNCS 0x989680 ;  /* 0x009896800000895d */ /* 0x004fea0003900000 */
[----:B------:R-:W2:Y:S02]  /*7540*/  @!P0 SYNCS.PHASECHK.TRANS64 P0, [R0+URZ+0x100], R4 ;  /* 0x00010004000085a7 */ /* 0x000ea400080010ff */
[----:B--2---:R-:W-:Y:S05]  /*7550*/  @!P0 BRA `(.L_x_43) ;  /* 0xfffffffc00f08947 */ /* 0x004fea000383ffff */
[----:B------:R-:W-:Y:S05]  /*7560*/  BRA `(.L_x_131) ;  /* 0xffffffb000c87947 */ /* 0x000fea000383ffff */
.L_x_44:
[----:B------:R-:W-:-:S07]  /*7570*/  MOV R0, UR5 ;  /* 0x0000000500007c02 */ /* 0x000fce0008000f00 */
.L_x_132:
[----:B-1----:R1:W2:Y:S02]  /*7580*/  SYNCS.PHASECHK.TRANS64.TRYWAIT P0, [R0+URZ+0xb0], R5 ;  /* 0x0000b005000075a7 */ /* 0x0022a400080011ff */
[----:B--2---:R-:W-:Y:S05]  /*7590*/  @!P0 NANOSLEEP.SYNCS 0x989680 ;  /* 0x009896800000895d */ /* 0x004fea0003900000 */
[----:B------:R-:W2:Y:S02]  /*75a0*/  @!P0 SYNCS.PHASECHK.TRANS64 P0, [R0+URZ+0xb0], R5 ;  /* 0x0000b005000085a7 */ /* 0x000ea400080010ff */
[----:B--2---:R-:W-:Y:S05]  /*75b0*/  @!P0 BRA `(.L_x_132) ;  /* 0xfffffffc00f08947 */ /* 0x004fea000383ffff */
[----:B------:R-:W-:Y:S05]  /*75c0*/  BRA `(.L_x_133) ;  /* 0xffffffb000d87947 */ /* 0x000fea000383ffff */
.L_x_45:
[----:B-1----:R1:W2:Y:S02]  /*75d0*/  SYNCS.PHASECHK.TRANS64.TRYWAIT P1, [R0+URZ+0xa0], R4 ;  /* 0x0000a004000075a7 */ /* 0x0022a400080211ff */
[----:B--2---:R-:W-:Y:S05]  /*75e0*/  @!P1 NANOSLEEP.SYNCS 0x989680 ;  /* 0x009896800000995d */ /* 0x004fea0003900000 */
[----:B------:R-:W2:Y:S02]  /*75f0*/  @!P1 SYNCS.PHASECHK.TRANS64 P1, [R0+URZ+0xa0], R4 ;  /* 0x0000a004000095a7 */ /* 0x000ea400080210ff */
[----:B--2---:R-:W-:Y:S05]  /*7600*/  @!P1 BRA `(.L_x_45) ;  /* 0xfffffffc00f09947 */ /* 0x004fea000383ffff */
[----:B------:R-:W-:Y:S05]  /*7610*/  BRA `(.L_x_134) ;  /* 0xffffffb400087947 */ /* 0x000fea000383ffff */
.L_x_48:
[----:B------:R-:W-:-:S07]  /*7620*/  MOV R0, UR5 ;  /* 0x0000000500007c02 */ /* 0x000fce0008000f00 */
.L_x_135:
[----:B-1----:R1:W2:Y:S02]  /*7630*/  SYNCS.PHASECHK.TRANS64.TRYWAIT P0, [R0+URZ+0xb0], R2 ;  /* 0x0000b002000075a7 */ /* 0x0022a400080011ff */
[----:B--2---:R-:W-:Y:S05]  /*7640*/  @!P0 NANOSLEEP.SYNCS 0x989680 ;  /* 0x009896800000895d */ /* 0x004fea0003900000 */
[----:B------:R-:W2:Y:S02]  /*7650*/  @!P0 SYNCS.PHASECHK.TRANS64 P0, [R0+URZ+0xb0], R2 ;  /* 0x0000b002000085a7 */ /* 0x000ea400080010ff */
[----:B--2---:R-:W-:Y:S05]  /*7660*/  @!P0 BRA `(.L_x_135) ;  /* 0xfffffffc00f08947 */ /* 0x004fea000383ffff */
[----:B------:R-:W-:Y:S05]  /*7670*/  BRA `(.L_x_47) ;  /* 0xffffffb4005c7947 */ /* 0x000fea000383ffff */
.L_x_55:
[----:B-1----:R1:W2:Y:S02]  /*7680*/  SYNCS.PHASECHK.TRANS64.TRYWAIT P1, [R0+URZ+0xa0], R2 ;  /* 0x0000a002000075a7 */ /* 0x0022a400080211ff */
[----:B--2---:R-:W-:Y:S05]  /*7690*/  @!P1 NANOSLEEP.SYNCS 0x989680 ;  /* 0x009896800000995d */ /* 0x004fea0003900000 */
[----:B------:R-:W2:Y:S02]  /*76a0*/  @!P1 SYNCS.PHASECHK.TRANS64 P1, [R0+URZ+0xa0], R2 ;  /* 0x0000a002000095a7 */ /* 0x000ea400080210ff */
[----:B--2---:R-:W-:Y:S05]  /*76b0*/  @!P1 BRA `(.L_x_55) ;  /* 0xfffffffc00f09947 */ /* 0x004fea000383ffff */
[----:B------:R-:W-:Y:S05]  /*76c0*/  BRA `(.L_x_136) ;  /* 0xffffffb800ec7947 */ /* 0x000fea000383ffff */
.L_x_56:
[----:B------:R-:W-:-:S07]  /*76d0*/  MOV R2, UR6 ;  /* 0x0000000600027c02 */ /* 0x000fce0008000f00 */
.L_x_137:
[----:B-1----:R1:W2:Y:S02]  /*76e0*/  SYNCS.PHASECHK.TRANS64.TRYWAIT P0, [R2+URZ+0xe0], R0 ;  /* 0x0000e000020075a7 */ /* 0x0022a400080011ff */
[----:B--2---:R-:W-:Y:S05]  /*76f0*/  @!P0 NANOSLEEP.SYNCS 0x989680 ;  /* 0x009896800000895d */ /* 0x004fea0003900000 */
[----:B------:R-:W2:Y:S02]  /*7700*/  @!P0 SYNCS.PHASECHK.TRANS64 P0, [R2+URZ+0xe0], R0 ;  /* 0x0000e000020085a7 */ /* 0x000ea400080010ff */
[----:B--2---:R-:W-:Y:S05]  /*7710*/  @!P0 BRA `(.L_x_137) ;  /* 0xfffffffc00f08947 */ /* 0x004fea000383ffff */
[----:B------:R-:W-:Y:S05]  /*7720*/  BRA `(.L_x_138) ;  /* 0xffffffbc003c7947 */ /* 0x000fea000383ffff */
.L_x_59:
[----:B------:R-:W-:Y:S07]  /*7730*/  MOV R0, UR11 ;  /* 0x0000000b00007c02 */ /* 0x000fee0008000f00 */
.L_x_139:
[----:B-1----:R1:W2:Y:S02]  /*7740*/  SYNCS.PHASECHK.TRANS64.TRYWAIT P0, [R0+URZ], R2 ;  /* 0x00000002000075a7 */ /* 0x0022a400080011ff */
[----:B--2---:R-:W-:Y:S05]  /*7750*/  @!P0 NANOSLEEP.SYNCS 0x989680 ;  /* 0x009896800000895d */ /* 0x004fea0003900000 */
[----:B------:R-:W2:Y:S02]  /*7760*/  @!P0 SYNCS.PHASECHK.TRANS64 P0, [R0+URZ], R2 ;  /* 0x00000002000085a7 */ /* 0x000ea400080010ff */
[----:B--2---:R-:W-:Y:S05]  /*7770*/  @!P0 BRA `(.L_x_139) ;  /* 0xfffffffc00f08947 */ /* 0x004fea000383ffff */
[----:B------:R-:W-:Y:S05]  /*7780*/  BRA `(.L_x_58) ;  /* 0xffffffbc00587947 */ /* 0x000fea000383ffff */
.L_x_62:
[----:B------:R-:W-:-:S07]  /*7790*/  MOV R0, UR6 ;  /* 0x0000000600007c02 */ /* 0x000fce0008000f00 */
.L_x_140:
[----:B--2---:R2:W4:Y:S02]  /*77a0*/  SYNCS.PHASECHK.TRANS64.TRYWAIT P0, [R0+URZ], R2 ;  /* 0x00000002000075a7 */ /* 0x00452400080011ff */
[----:B----4-:R-:W-:Y:S05]  /*77b0*/  @!P0 NANOSLEEP.SYNCS 0x989680 ;  /* 0x009896800000895d */ /* 0x010fea0003900000 */
[----:B------:R-:W4:Y:S02]  /*77c0*/  @!P0 SYNCS.PHASECHK.TRANS64 P0, [R0+URZ], R2 ;  /* 0x00000002000085a7 */ /* 0x000f2400080010ff */
[----:B----4-:R-:W-:Y:S05]  /*77d0*/  @!P0 BRA `(.L_x_140) ;  /* 0xfffffffc00f08947 */ /* 0x010fea000383ffff */
[----:B------:R-:W-:Y:S05]  /*77e0*/  BRA `(.L_x_141) ;  /* 0xffffffc000847947 */ /* 0x000fea000383ffff */
.L_x_63:
[----:B------:R-:W-:-:S07]  /*77f0*/  MOV R0, UR6 ;  /* 0x0000000600007c02 */ /* 0x000fce0008000f00 */
.L_x_142:
[----:B-1----:R1:W2:Y:S02]  /*7800*/  SYNCS.PHASECHK.TRANS64.TRYWAIT P0, [R0+URZ], R3 ;  /* 0x00000003000075a7 */ /* 0x0022a400080011ff */
[----:B--2---:R-:W-:Y:S05]  /*7810*/  @!P0 NANOSLEEP.SYNCS 0x989680 ;  /* 0x009896800000895d */ /* 0x004fea0003900000 */
[----:B------:R-:W2:Y:S02]  /*7820*/  @!P0 SYNCS.PHASECHK.TRANS64 P0, [R0+URZ], R3 ;  /* 0x00000003000085a7 */ /* 0x000ea400080010ff */
[----:B--2---:R-:W-:Y:S05]  /*7830*/  @!P0 BRA `(.L_x_142) ;  /* 0xfffffffc00f08947 */ /* 0x004fea000383ffff */
[----:B------:R-:W-:Y:S05]  /*7840*/  BRA `(.L_x_143) ;  /* 0xffffffc000907947 */ /* 0x000fea000383ffff */
.L_x_64:
[----:B------:R-:W-:-:S07]  /*7850*/  MOV R0, UR6 ;  /* 0x0000000600007c02 */ /* 0x000fce0008000f00 */
.L_x_144:
[----:B-1----:R1:W2:Y:S02]  /*7860*/  SYNCS.PHASECHK.TRANS64.TRYWAIT P0, [R0+URZ], R3 ;  /* 0x00000003000075a7 */ /* 0x0022a400080011ff */
[----:B--2---:R-:W-:Y:S05]  /*7870*/  @!P0 NANOSLEEP.SYNCS 0x989680 ;  /* 0x009896800000895d */ /* 0x004fea0003900000 */
[----:B------:R-:W2:Y:S02]  /*7880*/  @!P0 SYNCS.PHASECHK.TRANS64 P0, [R0+URZ], R3 ;  /* 0x00000003000085a7 */ /* 0x000ea400080010ff */
[----:B--2---:R-:W-:Y:S05]  /*7890*/  @!P0 BRA `(.L_x_144) ;  /* 0xfffffffc00f08947 */ /* 0x004fea000383ffff */
[----:B------:R-:W-:Y:S05]  /*78a0*/  BRA `(.L_x_145) ;  /* 0xffffffc0009c7947 */ /* 0x000fea000383ffff */
.L_x_65:
[----:B-1----:R-:W-:-:S07]  /*78b0*/  MOV R0, UR7 ;  /* 0x0000000700007c02 */ /* 0x002fce0008000f00 */
.L_x_146:
[----:B-1----:R1:W2:Y:S02]  /*78c0*/  SYNCS.PHASECHK.TRANS64.TRYWAIT P0, [R0+URZ], R2 ;  /* 0x00000002000075a7 */ /* 0x0022a400080011ff */
[----:B--2---:R-:W-:Y:S05]  /*78d0*/  @!P0 NANOSLEEP.SYNCS 0x989680 ;  /* 0x009896800000895d */ /* 0x004fea0003900000 */
[----:B------:R-:W2:Y:S02]  /*78e0*/  @!P0 SYNCS.PHASECHK.TRANS64 P0, [R0+URZ], R2 ;  /* 0x00000002000085a7 */ /* 0x000ea400080010ff */
[----:B--2---:R-:W-:Y:S05]  /*78f0*/  @!P0 BRA `(.L_x_146) ;  /* 0xfffffffc00f08947 */ /* 0x004fea000383ffff */
[----:B------:R-:W-:Y:S05]  /*7900*/  BRA `(.L_x_147) ;  /* 0xffffffc000a87947 */ /* 0x000fea000383ffff */
.L_x_70:
[----:B--2---:R2:W3:Y:S02]  /*7910*/  SYNCS.PHASECHK.TRANS64.TRYWAIT P0, [R0+URZ+0xa0], R2 ;  /* 0x0000a002000075a7 */ /* 0x0044e400080011ff */
[----:B---3--:R-:W-:Y:S05]  /*7920*/  @!P0 NANOSLEEP.SYNCS 0x989680 ;  /* 0x009896800000895d */ /* 0x008fea0003900000 */
[----:B------:R-:W3:Y:S02]  /*7930*/  @!P0 SYNCS.PHASECHK.TRANS64 P0, [R0+URZ+0xa0], R2 ;  /* 0x0000a002000085a7 */ /* 0x000ee400080010ff */
[----:B---3--:R-:W-:Y:S05]  /*7940*/  @!P0 BRA `(.L_x_70) ;  /* 0xfffffffc00f08947 */ /* 0x008fea000383ffff */
[----:B------:R-:W-:Y:S05]  /*7950*/  BRA `(.L_x_148) ;  /* 0xffffffc400a07947 */ /* 0x000fea000383ffff */
.L_x_73:
[----:B------:R-:W-:Y:S07]  /*7960*/  MOV R0, UR7 ;  /* 0x0000000700007c02 */ /* 0x000fee0008000f00 */
.L_x_149:
[----:B--2---:R2:W3:Y:S02]  /*7970*/  SYNCS.PHASECHK.TRANS64.TRYWAIT P0, [R0+URZ+0x98], R2 ;  /* 0x00009802000075a7 */ /* 0x0044e400080011ff */
[----:B---3--:R-:W-:Y:S05]  /*7980*/  @!P0 NANOSLEEP.SYNCS 0x989680 ;  /* 0x009896800000895d */ /* 0x008fea0003900000 */
[----:B------:R-:W3:Y:S02]  /*7990*/  @!P0 SYNCS.PHASECHK.TRANS64 P0, [R0+URZ+0x98], R2 ;  /* 0x00009802000085a7 */ /* 0x000ee400080010ff */
[----:B---3--:R-:W-:Y:S05]  /*79a0*/  @!P0 BRA `(.L_x_149) ;  /* 0xfffffffc00f08947 */ /* 0x008fea000383ffff */
[----:B------:R-:W-:Y:S05]  /*79b0*/  BRA `(.L_x_72) ;  /* 0xffffffc800807947 */ /* 0x000fea000383ffff */
.L_x_76:
[----:B------:R-:W-:Y:S07]  /*79c0*/  MOV R0, UR15 ;  /* 0x0000000f00007c02 */ /* 0x000fee0008000f00 */
.L_x_150:
[----:B-1----:R1:W2:Y:S02]  /*79d0*/  SYNCS.PHASECHK.TRANS64.TRYWAIT P0, [R0+URZ+0x78], R9 ;  /* 0x00007809000075a7 */ /* 0x0022a400080011ff */
[----:B--2---:R-:W-:Y:S05]  /*79e0*/  @!P0 NANOSLEEP.SYNCS 0x989680 ;  /* 0x009896800000895d */ /* 0x004fea0003900000 */
[----:B------:R-:W2:Y:S02]  /*79f0*/  @!P0 SYNCS.PHASECHK.TRANS64 P0, [R0+URZ+0x78], R9 ;  /* 0x00007809000085a7 */ /* 0x000ea400080010ff */
[----:B--2---:R-:W-:Y:S05]  /*7a00*/  @!P0 BRA `(.L_x_150) ;  /* 0xfffffffc00f08947 */ /* 0x004fea000383ffff */
[----:B------:R-:W-:Y:S05]  /*7a10*/  BRA `(.L_x_151) ;  /* 0xffffffc800f87947 */ /* 0x000fea000383ffff */
.L_x_77:
[----:B------:R-:W-:Y:S07]  /*7a20*/  MOV R0, UR13 ;  /* 0x0000000d00007c02 */ /* 0x000fee0008000f00 */
.L_x_152:
[----:B-1----:R1:W2:Y:S02]  /*7a30*/  SYNCS.PHASECHK.TRANS64.TRYWAIT P0, [R0+URZ+0x78], R20 ;  /* 0x00007814000075a7 */ /* 0x0022a400080011ff */
[----:B--2---:R-:W-:Y:S05]  /*7a40*/  @!P0 NANOSLEEP.SYNCS 0x989680 ;  /* 0x009896800000895d */ /* 0x004fea0003900000 */
[----:B------:R-:W2:Y:S02]  /*7a50*/  @!P0 SYNCS.PHASECHK.TRANS64 P0, [R0+URZ+0x78], R20 ;  /* 0x00007814000085a7 */ /* 0x000ea400080010ff */
[----:B--2---:R-:W-:Y:S05]  /*7a60*/  @!P0 BRA `(.L_x_152) ;  /* 0xfffffffc00f08947 */ /* 0x004fea000383ffff */
[----:B------:R-:W-:Y:S05]  /*7a70*/  BRA `(.L_x_153) ;  /* 0xffffffcc00987947 */ /* 0x000fea000383ffff */
.L_x_79:
[----:B------:R-:W-:-:S07]  /*7a80*/  MOV R0, UR4 ;  /* 0x0000000400007c02 */ /* 0x000fce0008000f00 */
.L_x_154:
[----:B-1----:R1:W3:Y:S02]  /*7a90*/  SYNCS.PHASECHK.TRANS64.TRYWAIT P0, [R0+URZ], R2 ;  /* 0x00000002000075a7 */ /* 0x0022e400080011ff */
[----:B---3--:R-:W-:Y:S05]  /*7aa0*/  @!P0 NANOSLEEP.SYNCS 0x989680 ;  /* 0x009896800000895d */ /* 0x008fea0003900000 */
[----:B------:R-:W3:Y:S02]  /*7ab0*/  @!P0 SYNCS.PHASECHK.TRANS64 P0, [R0+URZ], R2 ;  /* 0x00000002000085a7 */ /* 0x000ee400080010ff */
[----:B---3--:R-:W-:Y:S05]  /*7ac0*/  @!P0 BRA `(.L_x_154) ;  /* 0xfffffffc00f08947 */ /* 0x008fea000383ffff */
[----:B------:R-:W-:Y:S05]  /*7ad0*/  BRA `(.L_x_155) ;  /* 0xffffffd000247947 */ /* 0x000fea000383ffff */
.L_x_80:
[----:B------:R-:W-:-:S07]  /*7ae0*/  MOV R0, UR4 ;  /* 0x0000000400007c02 */ /* 0x000fce0008000f00 */
.L_x_156:
[----:B-1----:R1:W3:Y:S02]  /*7af0*/  SYNCS.PHASECHK.TRANS64.TRYWAIT P0, [R0+URZ], R2 ;  /* 0x00000002000075a7 */ /* 0x0022e400080011ff */
[----:B---3--:R-:W-:Y:S05]  /*7b00*/  @!P0 NANOSLEEP.SYNCS 0x989680 ;  /* 0x009896800000895d */ /* 0x008fea0003900000 */
[----:B------:R-:W3:Y:S02]  /*7b10*/  @!P0 SYNCS.PHASECHK.TRANS64 P0, [R0+URZ], R2 ;  /* 0x00000002000085a7 */ /* 0x000ee400080010ff */
[----:B---3--:R-:W-:Y:S05]  /*7b20*/  @!P0 BRA `(.L_x_156) ;  /* 0xfffffffc00f08947 */ /* 0x008fea000383ffff */
[----:B------:R-:W-:Y:S05]  /*7b30*/  BRA `(.L_x_157) ;  /* 0xffffffd000307947 */ /* 0x000fea000383ffff */
.L_x_82:
[----:B--2---:R2:W4:Y:S02]  /*7b40*/  SYNCS.PHASECHK.TRANS64.TRYWAIT P0, [R0+URZ+0xa0], R2 ;  /* 0x0000a002000075a7 */ /* 0x00452400080011ff */
[----:B----4-:R-:W-:Y:S05]  /*7b50*/  @!P0 NANOSLEEP.SYNCS 0x989680 ;  /* 0x009896800000895d */ /* 0x010fea0003900000 */
[----:B------:R-:W4:Y:S02]  /*7b60*/  @!P0 SYNCS.PHASECHK.TRANS64 P0, [R0+URZ+0xa0], R2 ;  /* 0x0000a002000085a7 */ /* 0x000f2400080010ff */
[----:B----4-:R-:W-:Y:S05]  /*7b70*/  @!P0 BRA `(.L_x_82) ;  /* 0xfffffffc00f08947 */ /* 0x010fea000383ffff */
[----:B------:R-:W-:Y:S05]  /*7b80*/  BRA `(.L_x_158) ;  /* 0xffffffd400207947 */ /* 0x000fea000383ffff */
.L_x_92:
[----:B-1----:R1:W3:Y:S02]  /*7b90*/  SYNCS.PHASECHK.TRANS64.TRYWAIT P1, [R2+URZ+0x60], R4 ;  /* 0x00006004020075a7 */ /* 0x0022e400080211ff */
[----:B---3--:R-:W-:Y:S05]  /*7ba0*/  @!P1 NANOSLEEP.SYNCS 0x989680 ;  /* 0x009896800000995d */ /* 0x008fea0003900000 */
[----:B------:R-:W3:Y:S02]  /*7bb0*/  @!P1 SYNCS.PHASECHK.TRANS64 P1, [R2+URZ+0x60], R4 ;  /* 0x00006004020095a7 */ /* 0x000ee400080210ff */
[----:B---3--:R-:W-:Y:S05]  /*7bc0*/  @!P1 BRA `(.L_x_92) ;  /* 0xfffffffc00f09947 */ /* 0x008fea000383ffff */
[----:B------:R-:W-:Y:S05]  /*7bd0*/  BRA `(.L_x_91) ;  /* 0xffffffe000207947 */ /* 0x000fea000383ffff */
.L_x_94:
[----:B-1----:R1:W2:Y:S02]  /*7be0*/  SYNCS.PHASECHK.TRANS64.TRYWAIT P0, [R44+URZ+0xc0], R3 ;  /* 0x0000c0032c0075a7 */ /* 0x0022a400080011ff */
[----:B--2---:R-:W-:Y:S05]  /*7bf0*/  @!P0 NANOSLEEP.SYNCS 0x989680 ;  /* 0x009896800000895d */ /* 0x004fea0003900000 */
[----:B------:R-:W2:Y:S02]  /*7c00*/  @!P0 SYNCS.PHASECHK.TRANS64 P0, [R44+URZ+0xc0], R3 ;  /* 0x0000c0032c0085a7 */ /* 0x000ea400080010ff */
[----:B--2---:R-:W-:Y:S05]  /*7c10*/  @!P0 BRA `(.L_x_94) ;  /* 0xfffffffc00f08947 */ /* 0x004fea000383ffff */
[----:B------:R-:W-:Y:S05]  /*7c20*/  BRA `(.L_x_93) ;  /* 0xffffffe000707947 */ /* 0x000fea000383ffff */
.L_x_105:
[----:B-1----:R1:W2:Y:S02]  /*7c30*/  SYNCS.PHASECHK.TRANS64.TRYWAIT P0, [R2+URZ+0x60], R45 ;  /* 0x0000602d020075a7 */ /* 0x0022a400080011ff */
[----:B--2---:R-:W-:Y:S05]  /*7c40*/  @!P0 NANOSLEEP.SYNCS 0x989680 ;  /* 0x009896800000895d */ /* 0x004fea0003900000 */
[----:B------:R-:W2:Y:S02]  /*7c50*/  @!P0 SYNCS.PHASECHK.TRANS64 P0, [R2+URZ+0x60], R45 ;  /* 0x0000602d020085a7 */ /* 0x000ea400080010ff */
[----:B--2---:R-:W-:Y:S05]  /*7c60*/  @!P0 BRA `(.L_x_105) ;  /* 0xfffffffc00f08947 */ /* 0x004fea000383ffff */
[----:B------:R-:W-:Y:S05]  /*7c70*/  BRA `(.L_x_104) ;  /* 0xffffffe800807947 */ /* 0x000fea000383ffff */
        .weak           $__internal_0_$__cuda_sm10x_tcgen05_guardrail_trap_col_being_dealloced_not_returned_by_alloc
        .type           $__internal_0_$__cuda_sm10x_tcgen05_guardrail_trap_col_being_dealloced_not_returned_by_alloc,@function
        .size           $__internal_0_$__cuda_sm10x_tcgen05_guardrail_trap_col_being_dealloced_not_returned_by_alloc,($__internal_1_$__cuda_sm10x_tcgen05_guardrail_trap_phase_invalid_during_alloc - $__internal_0_$__cuda_sm10x_tcgen05_guardrail_trap_col_being_dealloced_not_returned_by_alloc)
$__internal_0_$__cuda_sm10x_tcgen05_guardrail_trap_col_being_dealloced_not_returned_by_alloc:
[----:B------:R-:W-:Y:S05]  /*7c80*/  BPT.TRAP 0x1 ;  /* 0x000000040000795c */ /* 0x000fea0000300000 */
[----:B------:R-:W-:-:S04]  /*7c90*/  HFMA2 R3, -RZ, RZ, 0, 0 ;  /* 0x00000000ff037431 */ /* 0x000fc800000001ff */
[----:B------:R-:W-:Y:S05]  /*7ca0*/  RET.REL.NODEC R2 `(_ZN7cutlass13device_kernelINS_4gemm6kernel13GemmUniversalIN4cute5tupleIJiiiiEEENS1_10collective13CollectiveMmaINS1_35MainloopSm100TmaUmmaWarpSpecializedILi6ELi2ELi4ENS5_IJNS4_1CILi1EEESB_SB_EEEEENS5_IJNSA_ILi64EEESE_NSA_ILi128EEEEEENS_10bfloat16_tENS5_IJlSB_lEEESH_SI_NS4_8TiledMMAINS4_8MMA_AtomIJNS4_20SM100_MMA_F16BF16_SSISH_SH_fLi64ELi64ELNS4_4UMMA5MajorE0ELSN_0ELNSM_7ScaleInE0ELSO_0EEEEEENS4_6LayoutISC_NS5_IJNSA_ILi0EEESS_SS_EEEEENS5_IJNS4_10UnderscoreESV_SV_EEEEENS4_13SM90_TMA_LOADENS4_14ComposedLayoutINS4_7SwizzleILi3ELi4ELi3EEENS4_18smem_ptr_flag_bitsILi16EEENSR_INS5_IJNSA_ILi8EEESE_EEENS5_IJSE_SB_EEEEEEEvNS4_8identityESY_S18_vS19_EENS_8epilogue10collective18CollectiveEpilogueINS1B_23Sm100TmaWarpSpecializedILi3ELi2ELi16ELb1ELb0EEEJSG_NS5_IJNSR_ISE_SB_EENSR_INSA_ILi32EEESB_EEEEESH_SI_SH_SI_NS1B_6fusion15FusionCallbacksIS1F_NS1K_17LinearCombinationISH_fSH_fLNS_15FloatRoundStyleE2EEESG_S1J_JEEENS4_5SM1004TMEM4LOAD26SM100_TMEM_LOAD_16dp256b4xESY_NSZ_INS10_ILi2ELi4ELi3EEES13_NSR_INS5_IJS14_S1H_EEENS5_IJS1H_SB_EEEEEEENS4_17SM75_U32x4_LDSM_NENS4_14SM90_TMA_STOREES1Y_NS4_17SM90_U32x4_STSM_NENS4_39AutoVectorizingCopyWithAssumedAlignmentILi128EEEEEEvvEEEEvNT_6ParamsE) ;  /* 0xffffff8002d47950 */ /* 0x000fea0003c3ffff */
        .weak           $__internal_1_$__cuda_sm10x_tcgen05_guardrail_trap_phase_invalid_during_alloc
        .type           $__internal_1_$__cuda_sm10x_tcgen05_guardrail_trap_phase_invalid_during_alloc,@function
        .size           $__internal_1_$__cuda_sm10x_tcgen05_guardrail_trap_phase_invalid_during_alloc,($__internal_2_$__cuda_sm10x_tcgen05_guardrail_trap_unallocated_columns_being_dealloced - $__internal_1_$__cuda_sm10x_tcgen05_guardrail_trap_phase_invalid_during_alloc)
$__internal_1_$__cuda_sm10x_tcgen05_guardrail_trap_phase_invalid_during_alloc:
[----:B------:R-:W-:Y:S05]  /*7cb0*/  BPT.TRAP 0x1 ;  /* 0x000000040000795c */ /* 0x000fea0000300000 */
[----:B------:R-:W-:-:S04]  /*7cc0*/  MOV R3, 0x0 ;  /* 0x0000000000037802 */ /* 0x000fc80000000f00 */
[----:B------:R-:W-:Y:S05]  /*7cd0*/  RET.REL.NODEC R2 `(_ZN7cutlass13device_kernelINS_4gemm6kernel13GemmUniversalIN4cute5tupleIJiiiiEEENS1_10collective13CollectiveMmaINS1_35MainloopSm100TmaUmmaWarpSpecializedILi6ELi2ELi4ENS5_IJNS4_1CILi1EEESB_SB_EEEEENS5_IJNSA_ILi64EEESE_NSA_ILi128EEEEEENS_10bfloat16_tENS5_IJlSB_lEEESH_SI_NS4_8TiledMMAINS4_8MMA_AtomIJNS4_20SM100_MMA_F16BF16_SSISH_SH_fLi64ELi64ELNS4_4UMMA5MajorE0ELSN_0ELNSM_7ScaleInE0ELSO_0EEEEEENS4_6LayoutISC_NS5_IJNSA_ILi0EEESS_SS_EEEEENS5_IJNS4_10UnderscoreESV_SV_EEEEENS4_13SM90_TMA_LOADENS4_14ComposedLayoutINS4_7SwizzleILi3ELi4ELi3EEENS4_18smem_ptr_flag_bitsILi16EEENSR_INS5_IJNSA_ILi8EEESE_EEENS5_IJSE_SB_EEEEEEEvNS4_8identityESY_S18_vS19_EENS_8epilogue10collective18CollectiveEpilogueINS1B_23Sm100TmaWarpSpecializedILi3ELi2ELi16ELb1ELb0EEEJSG_NS5_IJNSR_ISE_SB_EENSR_INSA_ILi32EEESB_EEEEESH_SI_SH_SI_NS1B_6fusion15FusionCallbacksIS1F_NS1K_17LinearCombinationISH_fSH_fLNS_15FloatRoundStyleE2EEESG_S1J_JEEENS4_5SM1004TMEM4LOAD26SM100_TMEM_LOAD_16dp256b4xESY_NSZ_INS10_ILi2ELi4ELi3EEES13_NSR_INS5_IJS14_S1H_EEENS5_IJS1H_SB_EEEEEEENS4_17SM75_U32x4_LDSM_NENS4_14SM90_TMA_STOREES1Y_NS4_17SM90_U32x4_STSM_NENS4_39AutoVectorizingCopyWithAssumedAlignmentILi128EEEEEEvvEEEEvNT_6ParamsE) ;  /* 0xffffff8002c87950 */ /* 0x000fea0003c3ffff */
        .weak           $__internal_2_$__cuda_sm10x_tcgen05_guardrail_trap_unallocated_columns_being_dealloced
        .type           $__internal_2_$__cuda_sm10x_tcgen05_guardrail_trap_unallocated_columns_being_dealloced,@function
        .size           $__internal_2_$__cuda_sm10x_tcgen05_guardrail_trap_unallocated_columns_being_dealloced,(.L_x_160 - $__internal_2_$__cuda_sm10x_tcgen05_guardrail_trap_unallocated_columns_being_dealloced)
$__internal_2_$__cuda_sm10x_tcgen05_guardrail_trap_unallocated_columns_being_dealloced:
[----:B------:R-:W-:Y:S05]  /*7ce0*/  BPT.TRAP 0x1 ;  /* 0x000000040000795c */ /* 0x000fea0000300000 */
[----:B------:R-:W-:-:S04]  /*7cf0*/  HFMA2 R3, -RZ, RZ, 0, 0 ;  /* 0x00000000ff037431 */ /* 0x000fc800000001ff */
[----:B------:R-:W-:Y:S05]  /*7d00*/  RET.REL.NODEC R2 `(_ZN7cutlass13device_kernelINS_4gemm6kernel13GemmUniversalIN4cute5tupleIJiiiiEEENS1_10collective13CollectiveMmaINS1_35MainloopSm100TmaUmmaWarpSpecializedILi6ELi2ELi4ENS5_IJNS4_1CILi1EEESB_SB_EEEEENS5_IJNSA_ILi64EEESE_NSA_ILi128EEEEEENS_10bfloat16_tENS5_IJlSB_lEEESH_SI_NS4_8TiledMMAINS4_8MMA_AtomIJNS4_20SM100_MMA_F16BF16_SSISH_SH_fLi64ELi64ELNS4_4UMMA5MajorE0ELSN_0ELNSM_7ScaleInE0ELSO_0EEEEEENS4_6LayoutISC_NS5_IJNSA_ILi0EEESS_SS_EEEEENS5_IJNS4_10UnderscoreESV_SV_EEEEENS4_13SM90_TMA_LOADENS4_14ComposedLayoutINS4_7SwizzleILi3ELi4ELi3EEENS4_18smem_ptr_flag_bitsILi16EEENSR_INS5_IJNSA_ILi8EEESE_EEENS5_IJSE_SB_EEEEEEEvNS4_8identityESY_S18_vS19_EENS_8epilogue10collective18CollectiveEpilogueINS1B_23Sm100TmaWarpSpecializedILi3ELi2ELi16ELb1ELb0EEEJSG_NS5_IJNSR_ISE_SB_EENSR_INSA_ILi32EEESB_EEEEESH_SI_SH_SI_NS1B_6fusion15FusionCallbacksIS1F_NS1K_17LinearCombinationISH_fSH_fLNS_15FloatRoundStyleE2EEESG_S1J_JEEENS4_5SM1004TMEM4LOAD26SM100_TMEM_LOAD_16dp256b4xESY_NSZ_INS10_ILi2ELi4ELi3EEES13_NSR_INS5_IJS14_S1H_EEENS5_IJS1H_SB_EEEEEEENS4_17SM75_U32x4_LDSM_NENS4_14SM90_TMA_STOREES1Y_NS4_17SM90_U32x4_STSM_NENS4_39AutoVectorizingCopyWithAssumedAlignmentILi128EEEEEEvvEEEEvNT_6ParamsE) ;  /* 0xffffff8002bc7950 */ /* 0x000fea0003c3ffff */
.L_x_159:
[----:B------:R-:W-:-:S00]  /*7d10*/  BRA `(.L_x_159) ;  /* 0xfffffffc00fc7947 */ /* 0x000fc0000383ffff */
[----:B------:R-:W-:-:S00]  /*7d20*/  NOP ;  /* 0x0000000000007918 */ /* 0x000fc00000000000 */
        /* <DEDUP_REMOVED lines=13> */
.L_x_160:


//--------------------- .nv.global.init           --------------------------
	.section	.nv.global.init,"aw",@progbits
.nv.global.init:
	.type		$str$27,@object
	.size		$str$27,($str$28 - $str$27)
$str$27:
        /*0000*/ 	.byte	0x28, 0x61, 0x64, 0x64, 0x72, 0x65, 0x73, 0x73, 0x20, 0x26, 0x20, 0x6d, 0x61, 0x73, 0x6b, 0x29
        /*0010*/ 	.byte	0x20, 0x3d, 0x3d, 0x20, 0x30, 0x00
	.type		$str$28,@object
	.size		$str$28,($str$26 - $str$28)
$str$28:
        /*0016*/ 	.byte	0x2f, 0x74, 0x6d, 0x70, 0x2f, 0x63, 0x75, 0x74, 0x6c, 0x61, 0x73, 0x73, 0x5f, 0x73, 0x77, 0x65
        /*0026*/ 	.byte	0x65, 0x70, 0x5f, 0x73, 0x72, 0x63, 0x2f, 0x69, 0x6e, 0x63, 0x6c, 0x75, 0x64, 0x65, 0x2f, 0x63
        /*0036*/ 	.byte	0x75, 0x74, 0x65, 0x2f, 0x70, 0x6f, 0x69, 0x6e, 0x74, 0x65, 0x72, 0x5f, 0x66, 0x6c, 0x61, 0x67
        /*0046*/ 	.byte	0x67, 0x65, 0x64, 0x2e, 0x68, 0x70, 0x70, 0x00
	.type		$str$26,@object
	.size		$str$26,($str$25 - $str$26)
$str$26:
        /*004e*/ 	.byte	0x2f, 0x74, 0x6d, 0x70, 0x2f, 0x63, 0x75, 0x74, 0x6c, 0x61, 0x73, 0x73, 0x5f, 0x73, 0x77, 0x65
        /*005e*/ 	.byte	0x65, 0x70, 0x5f, 0x73, 0x72, 0x63, 0x2f, 0x69, 0x6e, 0x63, 0x6c, 0x75, 0x64, 0x65, 0x2f, 0x63
        /*006e*/ 	.byte	0x75, 0x74, 0x65, 0x2f, 0x61, 0x74, 0x6f, 0x6d, 0x2f, 0x63, 0x6f, 0x70, 0x79, 0x5f, 0x74, 0x72
        /*007e*/ 	.byte	0x61, 0x69, 0x74, 0x73, 0x5f, 0x73, 0x6d, 0x31, 0x30, 0x30, 0x2e, 0x68, 0x70, 0x70, 0x00
	.type		$str$25,@object
	.size		$str$25,(__unnamed_1 - $str$25)
$str$25:
        /*008d*/ 	.byte	0x28, 0x28, 0x75, 0x69, 0x6e, 0x74, 0x33, 0x32, 0x5f, 0x74, 0x28, 0x74, 0x68, 0x72, 0x65, 0x61
        /*009d*/ 	.byte	0x64, 0x49, 0x64, 0x78, 0x2e, 0x78, 0x29, 0x20, 0x2f, 0x20, 0x33, 0x32, 0x29, 0x20, 0x25, 0x20
        /*00ad*/ 	.byte	0x34, 0x29, 0x20, 0x3d, 0x3d, 0x20, 0x28, 0x28, 0x28, 0x74, 0x6d, 0x65, 0x6d, 0x5f, 0x61, 0x64
        /*00bd*/ 	.byte	0x64, 0x72, 0x20, 0x3e, 0x3e, 0x20, 0x31, 0x36, 0x29, 0x20, 0x2f, 0x20, 0x33, 0x32, 0x29, 0x20
        /*00cd*/ 	.byte	0x25, 0x20, 0x34, 0x29, 0x00
	.type		__unnamed_1,@object
	.size		__unnamed_1,(__unnamed_2 - __unnamed_1)
__unnamed_1:
        /*00d2*/ 	.byte	0x61, 0x75, 0x74, 0x6f, 0x20, 0x63, 0x75, 0x74, 0x65, 0x3a, 0x3a, 0x61, 0x73, 0x5f, 0x70, 0x6f
        /* <DEDUP_REMOVED lines=24> */
        /*0262*/ 	.byte	0x30, 0x34, 0x38, 0x3e, 0x3e, 0x3e, 0x3e, 0x5d, 0x00
	.type		__unnamed_2,@object
	.size		__unnamed_2,(.L_2 - __unnamed_2)
__unnamed_2:
        /* <DEDUP_REMOVED lines=45> */
        /*053b*/ 	.byte	0x3e, 0x3e, 0x3e, 0x5d, 0x00
.L_2:


//--------------------- .nv.shared._ZN7cutlass13device_kernelINS_4gemm6kernel13GemmUniversalIN4cute5tupleIJiiiiEEENS1_10collective13CollectiveMmaINS1_35MainloopSm100TmaUmmaWarpSpecializedILi6ELi2ELi4ENS5_IJNS4_1CILi1EEESB_SB_EEEEENS5_IJNSA_ILi64EEESE_NSA_ILi128EEEEEENS_10bfloat16_tENS5_IJlSB_lEEESH_SI_NS4_8TiledMMAINS4_8MMA_AtomIJNS4_20SM100_MMA_F16BF16_SSISH_SH_fLi64ELi64ELNS4_4UMMA5MajorE0ELSN_0ELNSM_7ScaleInE0ELSO_0EEEEEENS4_6LayoutISC_NS5_IJNSA_ILi0EEESS_SS_EEEEENS5_IJNS4_10UnderscoreESV_SV_EEEEENS4_13SM90_TMA_LOADENS4_14ComposedLayoutINS4_7SwizzleILi3ELi4ELi3EEENS4_18smem_ptr_flag_bitsILi16EEENSR_INS5_IJNSA_ILi8EEESE_EEENS5_IJSE_SB_EEEEEEEvNS4_8identityESY_S18_vS19_EENS_8epilogue10collective18CollectiveEpilogueINS1B_23Sm100TmaWarpSpecializedILi3ELi2ELi16ELb1ELb0EEEJSG_NS5_IJNSR_ISE_SB_EENSR_INSA_ILi32EEESB_EEEEESH_SI_SH_SI_NS1B_6fusion15FusionCallbacksIS1F_NS1K_17LinearCombinationISH_fSH_fLNS_15FloatRoundStyleE2EEESG_S1J_JEEENS4_5SM1004TMEM4LOAD26SM100_TMEM_LOAD_16dp256b4xESY_NSZ_INS10_ILi2ELi4ELi3EEES13_NSR_INS5_IJS14_S1H_EEENS5_IJS1H_SB_EEEEEEENS4_17SM75_U32x4_LDSM_NENS4_14SM90_TMA_STOREES1Y_NS4_17SM90_U32x4_STSM_NENS4_39AutoVectorizingCopyWithAssumedAlignmentILi128EEEEEEvvEEEEvNT_6ParamsE --------------------------
	.section	.nv.shared._ZN7cutlass13device_kernelINS_4gemm6kernel13GemmUniversalIN4cute5tupleIJiiiiEEENS1_10collective13CollectiveMmaINS1_35MainloopSm100TmaUmmaWarpSpecializedILi6ELi2ELi4ENS5_IJNS4_1CILi1EEESB_SB_EEEEENS5_IJNSA_ILi64EEESE_NSA_ILi128EEEEEENS_10bfloat16_tENS5_IJlSB_lEEESH_SI_NS4_8TiledMMAINS4_8MMA_AtomIJNS4_20SM100_MMA_F16BF16_SSISH_SH_fLi64ELi64ELNS4_4UMMA5MajorE0ELSN_0ELNSM_7ScaleInE0ELSO_0EEEEEENS4_6LayoutISC_NS5_IJNSA_ILi0EEESS_SS_EEEEENS5_IJNS4_10UnderscoreESV_SV_EEEEENS4_13SM90_TMA_LOADENS4_14ComposedLayoutINS4_7SwizzleILi3ELi4ELi3EEENS4_18smem_ptr_flag_bitsILi16EEENSR_INS5_IJNSA_ILi8EEESE_EEENS5_IJSE_SB_EEEEEEEvNS4_8identityESY_S18_vS19_EENS_8epilogue10collective18CollectiveEpilogueINS1B_23Sm100TmaWarpSpecializedILi3ELi2ELi16ELb1ELb0EEEJSG_NS5_IJNSR_ISE_SB_EENSR_INSA_ILi32EEESB_EEEEESH_SI_SH_SI_NS1B_6fusion15FusionCallbacksIS1F_NS1K_17LinearCombinationISH_fSH_fLNS_15FloatRoundStyleE2EEESG_S1J_JEEENS4_5SM1004TMEM4LOAD26SM100_TMEM_LOAD_16dp256b4xESY_NSZ_INS10_ILi2ELi4ELi3EEES13_NSR_INS5_IJS14_S1H_EEENS5_IJS1H_SB_EEEEEEENS4_17SM75_U32x4_LDSM_NENS4_14SM90_TMA_STOREES1Y_NS4_17SM90_U32x4_STSM_NENS4_39AutoVectorizingCopyWithAssumedAlignmentILi128EEEEEEvvEEEEvNT_6ParamsE,"aw",@nobits
	.sectionflags	@""
	.align	16
	.zero		1024


//--------------------- .nv.shared.reserved.0     --------------------------
	.section	.nv.shared.reserved.0,"aw",@nobits
	.weak		__nv_reservedSMEM_offset_0_alias
	.size		__nv_reservedSMEM_offset_0_alias, 0, 64
	.other		__nv_reservedSMEM_offset_0_alias,@"STO_CUDA_RESERVED_SHARED STV_DEFAULT"
__nv_reservedSMEM_offset_0_alias:
	.zero		0
.nv.shared.reserved.0:
	.zero		64
	.weak		__nv_reservedSMEM_tcgen05_partition
	.type		__nv_reservedSMEM_tcgen05_partition,@object
	.size		__nv_reservedSMEM_tcgen05_partition,(.L_0 - __nv_reservedSMEM_tcgen05_partition)
__nv_reservedSMEM_tcgen05_partition:
	.zero		32
.L_0:


//--------------------- .nv.global                --------------------------
	.section	.nv.global,"aw",@nobits
.nv.global:
	.type		_ZN40_INTERNAL_e4732bf2_4_k_cu_14bd2049_267454cute1_E,@object
	.size		_ZN40_INTERNAL_e4732bf2_4_k_cu_14bd2049_267454cute1_E,(_ZN40_INTERNAL_e4732bf2_4_k_cu_14bd2049_267454cuda3std3__45__cpo6cbeginE - _ZN40_INTERNAL_e4732bf2_4_k_cu_14bd2049_267454cute1_E)
_ZN40_INTERNAL_e4732bf2_4_k_cu_14bd2049_267454cute1_E:
	.zero		1
	.type		_ZN40_INTERNAL_e4732bf2_4_k_cu_14bd2049_267454cuda3std3__45__cpo6cbeginE,@object
	.size		_ZN40_INTERNAL_e4732bf2_4_k_cu_14bd2049_267454cuda3std3__45__cpo6cbeginE,(_ZN40_INTERNAL_e4732bf2_4_k_cu_14bd2049_267454cuda3std3__48in_placeE - _ZN40_INTERNAL_e4732bf2_4_k_cu_14bd2049_267454cuda3std3__45__cpo6cbeginE)
_ZN40_INTERNAL_e4732bf2_4_k_cu_14bd2049_267454cuda3std3__45__cpo6cbeginE:
	.zero		1
	.type		_ZN40_INTERNAL_e4732bf2_4_k_cu_14bd2049_267454cuda3std3__48in_placeE,@object
	.size		_ZN40_INTERNAL_e4732bf2_4_k_cu_14bd2049_267454cuda3std3__48in_placeE,(_ZN40_INTERNAL_e4732bf2_4_k_cu_14bd2049_267454cuda3std6ranges3__45__cpo9iter_moveE - _ZN40_INTERNAL_e4732bf2_4_k_cu_14bd2049_267454cuda3std3__48in_placeE)
_ZN40_INTERNAL_e4732bf2_4_k_cu_14bd2049_267454cuda3std3__48in_placeE:
	.zero		1
	.type		_ZN40_INTERNAL_e4732bf2_4_k_cu_14bd2049_267454cuda3std6ranges3__45__cpo9iter_moveE,@object
	.size		_ZN40_INTERNAL_e4732bf2_4_k_cu_14bd2049_267454cuda3std6ranges3__45__cpo9iter_moveE,(_ZN40_INTERNAL_e4732bf2_4_k_cu_14bd2049_267454cuda3std3__45__cpo5beginE - _ZN40_INTERNAL_e4732bf2_4_k_cu_14bd2049_267454cuda3std6ranges3__45__cpo9iter_moveE)
_ZN40_INTERNAL_e4732bf2_4_k_cu_14bd2049_267454cuda3std6ranges3__45__cpo9iter_moveE:
	.zero		1
	.type		_ZN40_INTERNAL_e4732bf2_4_k_cu_14bd2049_267454cuda3std3__45__cpo5beginE,@object
	.size		_ZN40_INTERNAL_e4732bf2_4_k_cu_14bd2049_267454cuda3std3__45__cpo5beginE,(_ZN40_INTERNAL_e4732bf2_4_k_cu_14bd2049_267454cuda3std3__442_GLOBAL__N__e4732bf2_4_k_cu_14bd2049_267456ignoreE - _ZN40_INTERNAL_e4732bf2_4_k_cu_14bd2049_267454cuda3std3__45__cpo5beginE)
_ZN40_INTERNAL_e4732bf2_4_k_cu_14bd2049_267454cuda3std3__45__cpo5beginE:
	.zero		1
	.type		_ZN40_INTERNAL_e4732bf2_4_k_cu_14bd2049_267454cuda3std3__442_GLOBAL__N__e4732bf2_4_k_cu_14bd2049_267456ignoreE,@object
	.size		_ZN40_INTERNAL_e4732bf2_4_k_cu_14bd2049_267454cuda3std3__442_GLOBAL__N__e4732bf2_4_k_cu_14bd2049_267456ignoreE,(_ZN40_INTERNAL_e4732bf2_4_k_cu_14bd2049_267454cute7productE - _ZN40_INTERNAL_e4732bf2_4_k_cu_14bd2049_267454cuda3std3__442_GLOBAL__N__e4732bf2_4_k_cu_14bd2049_267456ignoreE)
_ZN40_INTERNAL_e4732bf2_4_k_cu_14bd2049_267454cuda3std3__442_GLOBAL__N__e4732bf2_4_k_cu_14bd2049_267456ignoreE:
	.zero		1
	.type		_ZN40_INTERNAL_e4732bf2_4_k_cu_14bd2049_267454cute7productE,@object
	.size		_ZN40_INTERNAL_e4732bf2_4_k_cu_14bd2049_267454cute7productE,(_ZN40_INTERNAL_e4732bf2_4_k_cu_14bd2049_267454cuda3std3__45__cpo3endE - _ZN40_INTERNAL_e4732bf2_4_k_cu_14bd2049_267454cute7productE)
_ZN40_INTERNAL_e4732bf2_4_k_cu_14bd2049_267454cute7productE:
	.zero		1
	.type		_ZN40_INTERNAL_e4732bf2_4_k_cu_14bd2049_267454cuda3std3__45__cpo3endE,@object
	.size		_ZN40_INTERNAL_e4732bf2_4_k_cu_14bd2049_267454cuda3std3__45__cpo3endE,(_ZN40_INTERNAL_e4732bf2_4_k_cu_14bd2049_267454cuda3std3__419piecewise_constructE - _ZN40_INTERNAL_e4732bf2_4_k_cu_14bd2049_267454cuda3std3__45__cpo3endE)
_ZN40_INTERNAL_e4732bf2_4_k_cu_14bd2049_267454cuda3std3__45__cpo3endE:
	.zero		1
	.type		_ZN40_INTERNAL_e4732bf2_4_k_cu_14bd2049_267454cuda3std3__419piecewise_constructE,@object
	.size		_ZN40_INTERNAL_e4732bf2_4_k_cu_14bd2049_267454cuda3std3__419piecewise_constructE,(_ZN40_INTERNAL_e4732bf2_4_k_cu_14bd2049_267454cuda3std3__45__cpo4cendE - _ZN40_INTERNAL_e4732bf2_4_k_cu_14bd2049_267454cuda3std3__419piecewise_constructE)
_ZN40_INTERNAL_e4732bf2_4_k_cu_14bd2049_267454cuda3std3__419piecewise_constructE:
	.zero		1
	.type		_ZN40_INTERNAL_e4732bf2_4_k_cu_14bd2049_267454cuda3std3__45__cpo4cendE,@object
	.size		_ZN40_INTERNAL_e4732bf2_4_k_cu_14bd2049_267454cuda3std3__45__cpo4cendE,(_ZN40_INTERNAL_e4732bf2_4_k_cu_14bd2049_267454cuda3std6ranges3__45__cpo4swapE - _ZN40_INTERNAL_e4732bf2_4_k_cu_14bd2049_267454cuda3std3__45__cpo4cendE)
_ZN40_INTERNAL_e4732bf2_4_k_cu_14bd2049_267454cuda3std3__45__cpo4cendE:
	.zero		1
	.type		_ZN40_INTERNAL_e4732bf2_4_k_cu_14bd2049_267454cuda3std6ranges3__45__cpo4swapE,@object
	.size		_ZN40_INTERNAL_e4732bf2_4_k_cu_14bd2049_267454cuda3std6ranges3__45__cpo4swapE,(.L_10 - _ZN40_INTERNAL_e4732bf2_4_k_cu_14bd2049_267454cuda3std6ranges3__45__cpo4swapE)
_ZN40_INTERNAL_e4732bf2_4_k_cu_14bd2049_267454cuda3std6ranges3__45__cpo4swapE:
	.zero		1
.L_10:


//--------------------- .nv.constant0._ZN7cutlass13device_kernelINS_4gemm6kernel13GemmUniversalIN4cute5tupleIJiiiiEEENS1_10collective13CollectiveMmaINS1_35MainloopSm100TmaUmmaWarpSpecializedILi6ELi2ELi4ENS5_IJNS4_1CILi1EEESB_SB_EEEEENS5_IJNSA_ILi64EEESE_NSA_ILi128EEEEEENS_10bfloat16_tENS5_IJlSB_lEEESH_SI_NS4_8TiledMMAINS4_8MMA_AtomIJNS4_20SM100_MMA_F16BF16_SSISH_SH_fLi64ELi64ELNS4_4UMMA5MajorE0ELSN_0ELNSM_7ScaleInE0ELSO_0EEEEEENS4_6LayoutISC_NS5_IJNSA_ILi0EEESS_SS_EEEEENS5_IJNS4_10UnderscoreESV_SV_EEEEENS4_13SM90_TMA_LOADENS4_14ComposedLayoutINS4_7SwizzleILi3ELi4ELi3EEENS4_18smem_ptr_flag_bitsILi16EEENSR_INS5_IJNSA_ILi8EEESE_EEENS5_IJSE_SB_EEEEEEEvNS4_8identityESY_S18_vS19_EENS_8epilogue10collective18CollectiveEpilogueINS1B_23Sm100TmaWarpSpecializedILi3ELi2ELi16ELb1ELb0EEEJSG_NS5_IJNSR_ISE_SB_EENSR_INSA_ILi32EEESB_EEEEESH_SI_SH_SI_NS1B_6fusion15FusionCallbacksIS1F_NS1K_17LinearCombinationISH_fSH_fLNS_15FloatRoundStyleE2EEESG_S1J_JEEENS4_5SM1004TMEM4LOAD26SM100_TMEM_LOAD_16dp256b4xESY_NSZ_INS10_ILi2ELi4ELi3EEES13_NSR_INS5_IJS14_S1H_EEENS5_IJS1H_SB_EEEEEEENS4_17SM75_U32x4_LDSM_NENS4_14SM90_TMA_STOREES1Y_NS4_17SM90_U32x4_STSM_NENS4_39AutoVectorizingCopyWithAssumedAlignmentILi128EEEEEEvvEEEEvNT_6ParamsE --------------------------
	.section	.nv.constant0._ZN7cutlass13device_kernelINS_4gemm6kernel13GemmUniversalIN4cute5tupleIJiiiiEEENS1_10collective13CollectiveMmaINS1_35MainloopSm100TmaUmmaWarpSpecializedILi6ELi2ELi4ENS5_IJNS4_1CILi1EEESB_SB_EEEEENS5_IJNSA_ILi64EEESE_NSA_ILi128EEEEEENS_10bfloat16_tENS5_IJlSB_lEEESH_SI_NS4_8TiledMMAINS4_8MMA_AtomIJNS4_20SM100_MMA_F16BF16_SSISH_SH_fLi64ELi64ELNS4_4UMMA5MajorE0ELSN_0ELNSM_7ScaleInE0ELSO_0EEEEEENS4_6LayoutISC_NS5_IJNSA_ILi0EEESS_SS_EEEEENS5_IJNS4_10UnderscoreESV_SV_EEEEENS4_13SM90_TMA_LOADENS4_14ComposedLayoutINS4_7SwizzleILi3ELi4ELi3EEENS4_18smem_ptr_flag_bitsILi16EEENSR_INS5_IJNSA_ILi8EEESE_EEENS5_IJSE_SB_EEEEEEEvNS4_8identityESY_S18_vS19_EENS_8epilogue10collective18CollectiveEpilogueINS1B_23Sm100TmaWarpSpecializedILi3ELi2ELi16ELb1ELb0EEEJSG_NS5_IJNSR_ISE_SB_EENSR_INSA_ILi32EEESB_EEEEESH_SI_SH_SI_NS1B_6fusion15FusionCallbacksIS1F_NS1K_17LinearCombinationISH_fSH_fLNS_15FloatRoundStyleE2EEESG_S1J_JEEENS4_5SM1004TMEM4LOAD26SM100_TMEM_LOAD_16dp256b4xESY_NSZ_INS10_ILi2ELi4ELi3EEES13_NSR_INS5_IJS14_S1H_EEENS5_IJS1H_SB_EEEEEEENS4_17SM75_U32x4_LDSM_NENS4_14SM90_TMA_STOREES1Y_NS4_17SM90_U32x4_STSM_NENS4_39AutoVectorizingCopyWithAssumedAlignmentILi128EEEEEEvvEEEEvNT_6ParamsE,"a",@progbits
	.sectionflags	@""
	.align	4
.nv.constant0._ZN7cutlass13device_kernelINS_4gemm6kernel13GemmUniversalIN4cute5tupleIJiiiiEEENS1_10collective13CollectiveMmaINS1_35MainloopSm100TmaUmmaWarpSpecializedILi6ELi2ELi4ENS5_IJNS4_1CILi1EEESB_SB_EEEEENS5_IJNSA_ILi64EEESE_NSA_ILi128EEEEEENS_10bfloat16_tENS5_IJlSB_lEEESH_SI_NS4_8TiledMMAINS4_8MMA_AtomIJNS4_20SM100_MMA_F16BF16_SSISH_SH_fLi64ELi64ELNS4_4UMMA5MajorE0ELSN_0ELNSM_7ScaleInE0ELSO_0EEEEEENS4_6LayoutISC_NS5_IJNSA_ILi0EEESS_SS_EEEEENS5_IJNS4_10UnderscoreESV_SV_EEEEENS4_13SM90_TMA_LOADENS4_14ComposedLayoutINS4_7SwizzleILi3ELi4ELi3EEENS4_18smem_ptr_flag_bitsILi16EEENSR_INS5_IJNSA_ILi8EEESE_EEENS5_IJSE_SB_EEEEEEEvNS4_8identityESY_S18_vS19_EENS_8epilogue10collective18CollectiveEpilogueINS1B_23Sm100TmaWarpSpecializedILi3ELi2ELi16ELb1ELb0EEEJSG_NS5_IJNSR_ISE_SB_EENSR_INSA_ILi32EEESB_EEEEESH_SI_SH_SI_NS1B_6fusion15FusionCallbacksIS1F_NS1K_17LinearCombinationISH_fSH_fLNS_15FloatRoundStyleE2EEESG_S1J_JEEENS4_5SM1004TMEM4LOAD26SM100_TMEM_LOAD_16dp256b4xESY_NSZ_INS10_ILi2ELi4ELi3EEES13_NSR_INS5_IJS14_S1H_EEENS5_IJS1H_SB_EEEEEEENS4_17SM75_U32x4_LDSM_NENS4_14SM90_TMA_STOREES1Y_NS4_17SM90_U32x4_STSM_NENS4_39AutoVectorizingCopyWithAssumedAlignmentILi128EEEEEEvvEEEEvNT_6ParamsE:
	.zero		2944


//--------------------- SYMBOLS --------------------------

	.type		.nv.reservedSmem.offset0,@object
	.size		.nv.reservedSmem.offset0,0x4
	.type		.nv.reservedSmem.cap,@object
	.size		.nv.reservedSmem.cap,0x4
	.type		__assertfail,@function
